	.target	sm_90a

	.elftype	@"ET_EXEC"


//--------------------- .note.nv.tkinfo           --------------------------
	.section	.note.nv.tkinfo,"",@"SHT_NOTE"
	.sectionflags	@"SHF_NOTE_NV_TKINFO"
	.tkinfo
        /*0018*/ 	.word	0x00000002
        /*0030*/ 	.string	""
        /*0030*/ 	.string	"ptxas"
        /*0030*/ 	.string	"Cuda compilation tools, release 13.0, V13.0.88"
        /*0030*/ 	.string	"Build cuda_13.0.r13.0/compiler.36424714_0"
        /*0030*/ 	.string	"-arch sm_90a -m 64 "



//--------------------- .note.nv.cuinfo           --------------------------
	.section	.note.nv.cuinfo,"",@"SHT_NOTE"
	.sectionflags	@"SHF_NOTE_NV_CUINFO"
        /*0018*/ 	.short	0x0002
        /*001a*/ 	.short	0x005a
        /*001c*/ 	.short	0x0082
	.zero		2


//--------------------- .nv.info                  --------------------------
	.section	.nv.info,"",@"SHT_CUDA_INFO"
	.align	4


	//----- nvinfo : EIATTR_REGCOUNT
	.align		4
        /*0000*/ 	.byte	0x04, 0x2f
        /*0002*/ 	.short	(.L_15 - .L_14)
	.align		4
.L_14:
        /*0004*/ 	.word	index@(_ZN7cutlass13device_kernelINS_4gemm6kernel13GemmUniversalIN4cute5tupleIJiiiiEEENS1_10collective13CollectiveMmaINS1_34MainloopSm90TmaGmmaWarpSpecializedILi2ENS5_IJNS4_1CILi8EEENSA_ILi1EEESC_EEENS1_32KernelTmaWarpSpecializedPingpongEEENS5_IJNSA_ILi64EEENSA_ILi256EEENSA_ILi128EEEEEENS_6half_tENS5_IJlSC_lEEESK_SL_NS4_8TiledMMAINS4_8MMA_AtomIJNS4_4SM904GMMA26MMA_64x256x16_F32F16F16_SSILNSP_5MajorE0ELSR_0ELNSP_7ScaleInE1ELSS_1EEEEEENS4_6LayoutINS5_IJSC_SC_SC_EEENS5_IJNSA_ILi0EEESX_SX_EEEEENS5_IJNS4_10UnderscoreES10_S10_EEEEENS4_13SM90_TMA_LOADENS4_14ComposedLayoutINS4_7SwizzleILi3ELi4ELi3EEENS4_18smem_ptr_flag_bitsILi16EEENSV_INS5_IJSB_SG_EEENS5_IJSG_SC_EEEEEEEvNS4_8identityENS4_23SM90_TMA_LOAD_MULTICASTES1C_vS1D_EENS_8epilogue10collective6detail29Sm90TmaWarpSpecializedAdapterINS1H_15DefaultEpilogueISK_SL_SL_NS1G_6thread17LinearCombinationISK_Li1EffLNS1L_9ScaleType4KindE0ELNS_15FloatRoundStyleE2ESK_EENS1_15EpilogueDefaultEEEEEvvEEEEvNT_6ParamsE)
        /*0008*/ 	.word	0x000000a8


	//----- nvinfo : EIATTR_FRAME_SIZE
	.align		4
.L_15:
        /*000c*/ 	.byte	0x04, 0x11
        /*000e*/ 	.short	(.L_17 - .L_16)
	.align		4
.L_16:
        /*0010*/ 	.word	index@(_ZN7cutlass13device_kernelINS_4gemm6kernel13GemmUniversalIN4cute5tupleIJiiiiEEENS1_10collective13CollectiveMmaINS1_34MainloopSm90TmaGmmaWarpSpecializedILi2ENS5_IJNS4_1CILi8EEENSA_ILi1EEESC_EEENS1_32KernelTmaWarpSpecializedPingpongEEENS5_IJNSA_ILi64EEENSA_ILi256EEENSA_ILi128EEEEEENS_6half_tENS5_IJlSC_lEEESK_SL_NS4_8TiledMMAINS4_8MMA_AtomIJNS4_4SM904GMMA26MMA_64x256x16_F32F16F16_SSILNSP_5MajorE0ELSR_0ELNSP_7ScaleInE1ELSS_1EEEEEENS4_6LayoutINS5_IJSC_SC_SC_EEENS5_IJNSA_ILi0EEESX_SX_EEEEENS5_IJNS4_10UnderscoreES10_S10_EEEEENS4_13SM90_TMA_LOADENS4_14ComposedLayoutINS4_7SwizzleILi3ELi4ELi3EEENS4_18smem_ptr_flag_bitsILi16EEENSV_INS5_IJSB_SG_EEENS5_IJSG_SC_EEEEEEEvNS4_8identityENS4_23SM90_TMA_LOAD_MULTICASTES1C_vS1D_EENS_8epilogue10collective6detail29Sm90TmaWarpSpecializedAdapterINS1H_15DefaultEpilogueISK_SL_SL_NS1G_6thread17LinearCombinationISK_Li1EffLNS1L_9ScaleType4KindE0ELNS_15FloatRoundStyleE2ESK_EENS1_15EpilogueDefaultEEEEEvvEEEEvNT_6ParamsE)
        /*0014*/ 	.word	0x00000000


	//----- nvinfo : EIATTR_MIN_STACK_SIZE
	.align		4
.L_17:
        /*0018*/ 	.byte	0x04, 0x12
        /*001a*/ 	.short	(.L_19 - .L_18)
	.align		4
.L_18:
        /*001c*/ 	.word	index@(_ZN7cutlass13device_kernelINS_4gemm6kernel13GemmUniversalIN4cute5tupleIJiiiiEEENS1_10collective13CollectiveMmaINS1_34MainloopSm90TmaGmmaWarpSpecializedILi2ENS5_IJNS4_1CILi8EEENSA_ILi1EEESC_EEENS1_32KernelTmaWarpSpecializedPingpongEEENS5_IJNSA_ILi64EEENSA_ILi256EEENSA_ILi128EEEEEENS_6half_tENS5_IJlSC_lEEESK_SL_NS4_8TiledMMAINS4_8MMA_AtomIJNS4_4SM904GMMA26MMA_64x256x16_F32F16F16_SSILNSP_5MajorE0ELSR_0ELNSP_7ScaleInE1ELSS_1EEEEEENS4_6LayoutINS5_IJSC_SC_SC_EEENS5_IJNSA_ILi0EEESX_SX_EEEEENS5_IJNS4_10UnderscoreES10_S10_EEEEENS4_13SM90_TMA_LOADENS4_14ComposedLayoutINS4_7SwizzleILi3ELi4ELi3EEENS4_18smem_ptr_flag_bitsILi16EEENSV_INS5_IJSB_SG_EEENS5_IJSG_SC_EEEEEEEvNS4_8identityENS4_23SM90_TMA_LOAD_MULTICASTES1C_vS1D_EENS_8epilogue10collective6detail29Sm90TmaWarpSpecializedAdapterINS1H_15DefaultEpilogueISK_SL_SL_NS1G_6thread17LinearCombinationISK_Li1EffLNS1L_9ScaleType4KindE0ELNS_15FloatRoundStyleE2ESK_EENS1_15EpilogueDefaultEEEEEvvEEEEvNT_6ParamsE)
        /*0020*/ 	.word	0x00000000
.L_19:


//--------------------- .nv.compat                --------------------------
	.section	.nv.compat,"",@"SHT_CUDA_COMPAT_INFO"
	.align	4
        /*0000*/ 	.byte	0x02, 0x09, 0x01, 0x00, 0x02, 0x02, 0x04, 0x00, 0x02, 0x05, 0x05, 0x00, 0x03, 0x07, 0x01, 0x01
        /*0010*/ 	.byte	0x02, 0x03, 0x01, 0x00, 0x02, 0x06, 0x01, 0x00, 0x04, 0x0b, 0x08, 0x00, 0x00, 0x00, 0x00, 0x00
        /*0020*/ 	.byte	0x00, 0x00, 0x00, 0x00


//--------------------- .nv.info._ZN7cutlass13device_kernelINS_4gemm6kernel13GemmUniversalIN4cute5tupleIJiiiiEEENS1_10collective13CollectiveMmaINS1_34MainloopSm90TmaGmmaWarpSpecializedILi2ENS5_IJNS4_1CILi8EEENSA_ILi1EEESC_EEENS1_32KernelTmaWarpSpecializedPingpongEEENS5_IJNSA_ILi64EEENSA_ILi256EEENSA_ILi128EEEEEENS_6half_tENS5_IJlSC_lEEESK_SL_NS4_8TiledMMAINS4_8MMA_AtomIJNS4_4SM904GMMA26MMA_64x256x16_F32F16F16_SSILNSP_5MajorE0ELSR_0ELNSP_7ScaleInE1ELSS_1EEEEEENS4_6LayoutINS5_IJSC_SC_SC_EEENS5_IJNSA_ILi0EEESX_SX_EEEEENS5_IJNS4_10UnderscoreES10_S10_EEEEENS4_13SM90_TMA_LOADENS4_14ComposedLayoutINS4_7SwizzleILi3ELi4ELi3EEENS4_18smem_ptr_flag_bitsILi16EEENSV_INS5_IJSB_SG_EEENS5_IJSG_SC_EEEEEEEvNS4_8identityENS4_23SM90_TMA_LOAD_MULTICASTES1C_vS1D_EENS_8epilogue10collective6detail29Sm90TmaWarpSpecializedAdapterINS1H_15DefaultEpilogueISK_SL_SL_NS1G_6thread17LinearCombinationISK_Li1EffLNS1L_9ScaleType4KindE0ELNS_15FloatRoundStyleE2ESK_EENS1_15EpilogueDefaultEEEEEvvEEEEvNT_6ParamsE --------------------------
	.section	.nv.info._ZN7cutlass13device_kernelINS_4gemm6kernel13GemmUniversalIN4cute5tupleIJiiiiEEENS1_10collective13CollectiveMmaINS1_34MainloopSm90TmaGmmaWarpSpecializedILi2ENS5_IJNS4_1CILi8EEENSA_ILi1EEESC_EEENS1_32KernelTmaWarpSpecializedPingpongEEENS5_IJNSA_ILi64EEENSA_ILi256EEENSA_ILi128EEEEEENS_6half_tENS5_IJlSC_lEEESK_SL_NS4_8TiledMMAINS4_8MMA_AtomIJNS4_4SM904GMMA26MMA_64x256x16_F32F16F16_SSILNSP_5MajorE0ELSR_0ELNSP_7ScaleInE1ELSS_1EEEEEENS4_6LayoutINS5_IJSC_SC_SC_EEENS5_IJNSA_ILi0EEESX_SX_EEEEENS5_IJNS4_10UnderscoreES10_S10_EEEEENS4_13SM90_TMA_LOADENS4_14ComposedLayoutINS4_7SwizzleILi3ELi4ELi3EEENS4_18smem_ptr_flag_bitsILi16EEENSV_INS5_IJSB_SG_EEENS5_IJSG_SC_EEEEEEEvNS4_8identityENS4_23SM90_TMA_LOAD_MULTICASTES1C_vS1D_EENS_8epilogue10collective6detail29Sm90TmaWarpSpecializedAdapterINS1H_15DefaultEpilogueISK_SL_SL_NS1G_6thread17LinearCombinationISK_Li1EffLNS1L_9ScaleType4KindE0ELNS_15FloatRoundStyleE2ESK_EENS1_15EpilogueDefaultEEEEEvvEEEEvNT_6ParamsE,"",@"SHT_CUDA_INFO"
	.sectionflags	@""
	.align	4


	//----- nvinfo : EIATTR_CUDA_API_VERSION
	.align		4
        /*0000*/ 	.byte	0x04, 0x37
        /*0002*/ 	.short	(.L_21 - .L_20)
.L_20:
        /*0004*/ 	.word	0x00000082


	//----- nvinfo : EIATTR_KPARAM_INFO
	.align		4
.L_21:
        /*0008*/ 	.byte	0x04, 0x17
        /*000a*/ 	.short	(.L_23 - .L_22)
.L_22:
        /*000c*/ 	.word	0x00000000
        /*0010*/ 	.short	0x0000
        /*0012*/ 	.short	0x0070
        /*0014*/ 	.byte	0x00, 0xf0, 0x01, 0x10


	//----- nvinfo : EIATTR_SPARSE_MMA_MASK
	.align		4
.L_23:
        /*0018*/ 	.byte	0x03, 0x50
        /*001a*/ 	.short	0x0000


	//----- nvinfo : EIATTR_MAXREG_COUNT
	.align		4
        /*001c*/ 	.byte	0x03, 0x1b
        /*001e*/ 	.short	0x00a8


	//----- nvinfo : EIATTR_NUM_BARRIERS
	.align		4
        /*0020*/ 	.byte	0x02, 0x4c
        /*0022*/ 	.byte	0x01
	.zero		1


	//----- nvinfo : EIATTR_EXTERNS
	.align		4
        /*0024*/ 	.byte	0x04, 0x0f
        /*0026*/ 	.short	(.L_25 - .L_24)


	//   ....[0]....
	.align		4
.L_24:
        /*0028*/ 	.word	index@(__assertfail)


	//----- nvinfo : EIATTR_MERCURY_ISA_VERSION
	.align		4
.L_25:
        /*002c*/ 	.byte	0x03, 0x5f
        /*002e*/ 	.short	0x0101


	//----- nvinfo : EIATTR_INT_WARP_WIDE_INSTR_OFFSETS
	.align		4
        /*0030*/ 	.byte	0x04, 0x31
        /*0032*/ 	.short	(.L_27 - .L_26)


	//   ....[0]....
.L_26:
        /*0034*/ 	.word	0x000005d0


	//   ....[1]....
        /*0038*/ 	.word	0x00000610


	//   ....[2]....
        /*003c*/ 	.word	0x00000640


	//   ....[3]....
        /*0040*/ 	.word	0x00000690


	//   ....[4]....
        /*0044*/ 	.word	0x000006a0


	//   ....[5]....
        /*0048*/ 	.word	0x000006c0


	//   ....[6]....
        /*004c*/ 	.word	0x000007b0


	//   ....[7]....
        /*0050*/ 	.word	0x000007d0


	//   ....[8]....
        /*0054*/ 	.word	0x00002570


	//----- nvinfo : EIATTR_COOP_GROUP_MASK_REGIDS
	.align		4
.L_27:
        /*0058*/ 	.byte	0x04, 0x29
        /*005a*/ 	.short	(.L_29 - .L_28)


	//   ....[0]....
.L_28:
        /*005c*/ 	.word	0xffffffff


	//   ....[1]....
        /*0060*/ 	.word	0xffffffff


	//   ....[2]....
        /*0064*/ 	.word	0xffffffff


	//   ....[3]....
        /*0068*/ 	.word	0xffffffff


	//   ....[4]....
        /*006c*/ 	.word	0xffffffff


	//   ....[5]....
        /*0070*/ 	.word	0xffffffff


	//   ....[6]....
        /*0074*/ 	.word	0xffffffff


	//----- nvinfo : EIATTR_COOP_GROUP_INSTR_OFFSETS
	.align		4
.L_29:
        /*0078*/ 	.byte	0x04, 0x28
        /*007a*/ 	.short	(.L_31 - .L_30)


	//   ....[0]....
.L_30:
        /*007c*/ 	.word	0x00000060


	//   ....[1]....
        /*0080*/ 	.word	0x00000080


	//   ....[2]....
        /*0084*/ 	.word	0x00000180


	//   ....[3]....
        /*0088*/ 	.word	0x000003a0


	//   ....[4]....
        /*008c*/ 	.word	0x000003f0


	//   ....[5]....
        /*0090*/ 	.word	0x000005b0


	//   ....[6]....
        /*0094*/ 	.word	0x00000940


	//----- nvinfo : EIATTR_REG_RECONFIG
	.align		4
.L_31:
        /*0098*/ 	.byte	0x01, 0x54
	.zero		2


	//----- nvinfo : EIATTR_SYSCALL_OFFSETS
	.align		4
        /*009c*/ 	.byte	0x04, 0x46
        /*009e*/ 	.short	(.L_33 - .L_32)


	//   ....[0]....
.L_32:
        /*00a0*/ 	.word	0x00001890


	//----- nvinfo : EIATTR_MBARRIER_INSTR_OFFSETS
	.align		4
.L_33:
        /*00a4*/ 	.byte	0x04, 0x39
        /*00a6*/ 	.short	(.L_35 - .L_34)


	//   ....[0]....
.L_34:
        /*00a8*/ 	.word	0x00000330
        /*00ac*/ 	.word	0x000000ff
        /*00b0*/ 	.word	0x00000000
        /*00b4*/ 	.short	0x0100
        /*00b6*/ 	.byte	0x07
	.zero		1


	//   ....[1]....
        /*00b8*/ 	.word	0x00000340
        /*00bc*/ 	.word	0x000000ff
        /*00c0*/ 	.word	0x00000010
        /*00c4*/ 	.short	0x0100
        /*00c6*/ 	.byte	0x07
	.zero		1


	//   ....[2]....
        /*00c8*/ 	.word	0x00000350
        /*00cc*/ 	.word	0x000000ff
        /*00d0*/ 	.word	0x00000008
        /*00d4*/ 	.short	0x0100
        /*00d6*/ 	.byte	0x07
	.zero		1


	//   ....[3]....
        /*00d8*/ 	.word	0x00000360
        /*00dc*/ 	.word	0x000000ff
        /*00e0*/ 	.word	0x00000018
        /*00e4*/ 	.short	0x0100
        /*00e6*/ 	.byte	0x07
	.zero		1


	//   ....[4]....
        /*00e8*/ 	.word	0x00000820
        /*00ec*/ 	.word	0x000000ff
        /*00f0*/ 	.word	0x00000050
        /*00f4*/ 	.short	0x0100
        /*00f6*/ 	.byte	0x0c
	.zero		1


	//   ....[5]....
        /*00f8*/ 	.word	0x00000860
        /*00fc*/ 	.word	0x000000ff
        /*0100*/ 	.word	0x00000058
        /*0104*/ 	.short	0x0100
        /*0106*/ 	.byte	0x0c
	.zero		1


	//   ....[6]....
        /*0108*/ 	.word	0x00000890
        /*010c*/ 	.word	0x000000ff
        /*0110*/ 	.word	0x00000030
        /*0114*/ 	.short	0x0100
        /*0116*/ 	.byte	0x0d
	.zero		1


	//   ....[7]....
        /*0118*/ 	.word	0x000008d0
        /*011c*/ 	.word	0x000000ff
        /*0120*/ 	.word	0x00000038
        /*0124*/ 	.short	0x0100
        /*0126*/ 	.byte	0x0d
	.zero		1


	//   ....[8]....
        /*0128*/ 	.word	0x000008e0
        /*012c*/ 	.word	0x000000ff
        /*0130*/ 	.word	0x00000040
        /*0134*/ 	.short	0x0100
        /*0136*/ 	.byte	0x0d
	.zero		1


	//   ....[9]....
        /*0138*/ 	.word	0x000008f0
        /*013c*/ 	.word	0x000000ff
        /*0140*/ 	.word	0x00000048
        /*0144*/ 	.short	0x0100
        /*0146*/ 	.byte	0x0d
	.zero		1


	//   ....[10]....
        /*0148*/ 	.word	0x00001770
        /*014c*/ 	.word	0x0000009d
        /*0150*/ 	.word	0x00000000
        /*0154*/ 	.short	0x010a
        /*0156*/ 	.byte	0x2d
	.zero		1


	//   ....[11]....
        /*0158*/ 	.word	0x00001920
        /*015c*/ 	.word	0x00000003
        /*0160*/ 	.word	0x00000000
        /*0164*/ 	.short	0x010a
        /*0166*/ 	.byte	0x3f
	.zero		1


	//   ....[12]....
        /*0168*/ 	.word	0x00001980
        /*016c*/ 	.word	0x00000003
        /*0170*/ 	.word	0x00000000
        /*0174*/ 	.short	0x010a
        /*0176*/ 	.byte	0x3f
	.zero		1


	//   ....[13]....
        /*0178*/ 	.word	0x00001f10
        /*017c*/ 	.word	0x000000ff
        /*0180*/ 	.word	0x00000000
        /*0184*/ 	.short	0x010a
        /*0186*/ 	.byte	0x07
	.zero		1


	//   ....[14]....
        /*0188*/ 	.word	0x00001f50
        /*018c*/ 	.word	0x000000ff
        /*0190*/ 	.word	0x00000000
        /*0194*/ 	.short	0x010a
        /*0196*/ 	.byte	0x07
	.zero		1


	//   ....[15]....
        /*0198*/ 	.word	0x000023f0
        /*019c*/ 	.word	0x00000004
        /*01a0*/ 	.word	0x00000000
        /*01a4*/ 	.short	0x0101
        /*01a6*/ 	.byte	0x3f
	.zero		1


	//   ....[16]....
        /*01a8*/ 	.word	0x000024f0
        /*01ac*/ 	.word	0x0000009e
        /*01b0*/ 	.word	0x00000000
        /*01b4*/ 	.short	0x0101
        /*01b6*/ 	.byte	0x2e
	.zero		1


	//   ....[17]....
        /*01b8*/ 	.word	0x000025f0
        /*01bc*/ 	.word	0x00000000
        /*01c0*/ 	.word	0x00000000
        /*01c4*/ 	.short	0x0101
        /*01c6*/ 	.byte	0x3f
	.zero		1


	//   ....[18]....
        /*01c8*/ 	.word	0x000026b0
        /*01cc*/ 	.word	0x0000009d
        /*01d0*/ 	.word	0x00000010
        /*01d4*/ 	.short	0x010a
        /*01d6*/ 	.byte	0x2d
	.zero		1


	//   ....[19]....
        /*01d8*/ 	.word	0x0000a470
        /*01dc*/ 	.word	0x000000a0
        /*01e0*/ 	.word	0x00000000
        /*01e4*/ 	.short	0x0101
        /*01e6*/ 	.byte	0x2e
	.zero		1


	//   ....[20]....
        /*01e8*/ 	.word	0x0000aea0
        /*01ec*/ 	.word	0x0000000c
        /*01f0*/ 	.word	0x00000010
        /*01f4*/ 	.short	0x010a
        /*01f6*/ 	.byte	0x3f
	.zero		1


	//   ....[21]....
        /*01f8*/ 	.word	0x0000b320
        /*01fc*/ 	.word	0x00000003
        /*0200*/ 	.word	0x00000058
        /*0204*/ 	.short	0x0101
        /*0206*/ 	.byte	0x3f
	.zero		1


	//   ....[22]....
        /*0208*/ 	.word	0x0000ba90
        /*020c*/ 	.word	0x00000007
        /*0210*/ 	.word	0x00000000
        /*0214*/ 	.short	0x010a
        /*0216*/ 	.byte	0x3f
	.zero		1


	//   ....[23]....
        /*0218*/ 	.word	0x0000bb10
        /*021c*/ 	.word	0x00000003
        /*0220*/ 	.word	0x00000000
        /*0224*/ 	.short	0x010a
        /*0226*/ 	.byte	0x3f
	.zero		1


	//   ....[24]....
        /*0228*/ 	.word	0x0000bb70
        /*022c*/ 	.word	0x0000009f
        /*0230*/ 	.word	0x00000000
        /*0234*/ 	.short	0x010a
        /*0236*/ 	.byte	0x3f
	.zero		1


	//   ....[25]....
        /*0238*/ 	.word	0x0000bbc0
        /*023c*/ 	.word	0x00000003
        /*0240*/ 	.word	0x00000000
        /*0244*/ 	.short	0x010a
        /*0246*/ 	.byte	0x3f
	.zero		1


	//   ....[26]....
        /*0248*/ 	.word	0x0000bc20
        /*024c*/ 	.word	0x00000005
        /*0250*/ 	.word	0x00000000
        /*0254*/ 	.short	0x010a
        /*0256*/ 	.byte	0x3f
	.zero		1


	//   ....[27]....
        /*0258*/ 	.word	0x0000bc70
        /*025c*/ 	.word	0x0000009f
        /*0260*/ 	.word	0x00000010
        /*0264*/ 	.short	0x010a
        /*0266*/ 	.byte	0x3f
	.zero		1


	//   ....[28]....
        /*0268*/ 	.word	0x0000bd40
        /*026c*/ 	.word	0x0000000c
        /*0270*/ 	.word	0x00000010
        /*0274*/ 	.short	0x010a
        /*0276*/ 	.byte	0x3f
	.zero		1


	//   ....[29]....
        /*0278*/ 	.word	0x0000be10
        /*027c*/ 	.word	0x00000007
        /*0280*/ 	.word	0x00000000
        /*0284*/ 	.short	0x010a
        /*0286*/ 	.byte	0x3f
	.zero		1


	//----- nvinfo : EIATTR_NUM_MBARRIERS
	.align		4
.L_35:
        /*0288*/ 	.byte	0x03, 0x38
        /*028a*/ 	.short	0x000a


	//----- nvinfo : EIATTR_EXIT_INSTR_OFFSETS
	.align		4
        /*028c*/ 	.byte	0x04, 0x1c
        /*028e*/ 	.short	(.L_37 - .L_36)


	//   ....[0]....
.L_36:
        /*0290*/ 	.word	0x00001450


	//   ....[1]....
        /*0294*/ 	.word	0x000014b0


	//   ....[2]....
        /*0298*/ 	.word	0x0000ab80


	//   ....[3]....
        /*029c*/ 	.word	0x0000abb0


	//   ....[4]....
        /*02a0*/ 	.word	0x0000bb60


	//----- nvinfo : EIATTR_MAX_THREADS
	.align		4
.L_37:
        /*02a4*/ 	.byte	0x04, 0x05
        /*02a6*/ 	.short	(.L_39 - .L_38)
.L_38:
        /*02a8*/ 	.word	0x00000180
        /*02ac*/ 	.word	0x00000001
        /*02b0*/ 	.word	0x00000001


	//----- nvinfo : EIATTR_CRS_STACK_SIZE
	.align		4
.L_39:
        /*02b4*/ 	.byte	0x04, 0x1e
        /*02b6*/ 	.short	(.L_41 - .L_40)
.L_40:
        /*02b8*/ 	.word	0x00000000


	//----- nvinfo : EIATTR_CBANK_PARAM_SIZE
	.align		4
.L_41:
        /*02bc*/ 	.byte	0x03, 0x19
        /*02be*/ 	.short	0x0470


	//----- nvinfo : EIATTR_PARAM_CBANK
	.align		4
        /*02c0*/ 	.byte	0x04, 0x0a
        /*02c2*/ 	.short	(.L_43 - .L_42)
	.align		4
.L_42:
        /*02c4*/ 	.word	index@(.nv.constant0._ZN7cutlass13device_kernelINS_4gemm6kernel13GemmUniversalIN4cute5tupleIJiiiiEEENS1_10collective13CollectiveMmaINS1_34MainloopSm90TmaGmmaWarpSpecializedILi2ENS5_IJNS4_1CILi8EEENSA_ILi1EEESC_EEENS1_32KernelTmaWarpSpecializedPingpongEEENS5_IJNSA_ILi64EEENSA_ILi256EEENSA_ILi128EEEEEENS_6half_tENS5_IJlSC_lEEESK_SL_NS4_8TiledMMAINS4_8MMA_AtomIJNS4_4SM904GMMA26MMA_64x256x16_F32F16F16_SSILNSP_5MajorE0ELSR_0ELNSP_7ScaleInE1ELSS_1EEEEEENS4_6LayoutINS5_IJSC_SC_SC_EEENS5_IJNSA_ILi0EEESX_SX_EEEEENS5_IJNS4_10UnderscoreES10_S10_EEEEENS4_13SM90_TMA_LOADENS4_14ComposedLayoutINS4_7SwizzleILi3ELi4ELi3EEENS4_18smem_ptr_flag_bitsILi16EEENSV_INS5_IJSB_SG_EEENS5_IJSG_SC_EEEEEEEvNS4_8identityENS4_23SM90_TMA_LOAD_MULTICASTES1C_vS1D_EENS_8epilogue10collective6detail29Sm90TmaWarpSpecializedAdapterINS1H_15DefaultEpilogueISK_SL_SL_NS1G_6thread17LinearCombinationISK_Li1EffLNS1L_9ScaleType4KindE0ELNS_15FloatRoundStyleE2ESK_EENS1_15EpilogueDefaultEEEEEvvEEEEvNT_6ParamsE)
        /*02c8*/ 	.short	0x0210
        /*02ca*/ 	.short	0x0470


	//----- nvinfo : EIATTR_SW_WAR
	.align		4
.L_43:
        /*02cc*/ 	.byte	0x04, 0x36
        /*02ce*/ 	.short	(.L_45 - .L_44)
.L_44:
        /*02d0*/ 	.word	0x00000008
.L_45:


//--------------------- .nv.callgraph             --------------------------
	.section	.nv.callgraph,"",@"SHT_CUDA_CALLGRAPH"
	.align	4
	.sectionentsize	8
	.align		4
        /*0000*/ 	.word	0x00000000
	.align		4
        /*0004*/ 	.word	0xffffffff
	.align		4
        /*0008*/ 	.word	index@(_ZN7cutlass13device_kernelINS_4gemm6kernel13GemmUniversalIN4cute5tupleIJiiiiEEENS1_10collective13CollectiveMmaINS1_34MainloopSm90TmaGmmaWarpSpecializedILi2ENS5_IJNS4_1CILi8EEENSA_ILi1EEESC_EEENS1_32KernelTmaWarpSpecializedPingpongEEENS5_IJNSA_ILi64EEENSA_ILi256EEENSA_ILi128EEEEEENS_6half_tENS5_IJlSC_lEEESK_SL_NS4_8TiledMMAINS4_8MMA_AtomIJNS4_4SM904GMMA26MMA_64x256x16_F32F16F16_SSILNSP_5MajorE0ELSR_0ELNSP_7ScaleInE1ELSS_1EEEEEENS4_6LayoutINS5_IJSC_SC_SC_EEENS5_IJNSA_ILi0EEESX_SX_EEEEENS5_IJNS4_10UnderscoreES10_S10_EEEEENS4_13SM90_TMA_LOADENS4_14ComposedLayoutINS4_7SwizzleILi3ELi4ELi3EEENS4_18smem_ptr_flag_bitsILi16EEENSV_INS5_IJSB_SG_EEENS5_IJSG_SC_EEEEEEEvNS4_8identityENS4_23SM90_TMA_LOAD_MULTICASTES1C_vS1D_EENS_8epilogue10collective6detail29Sm90TmaWarpSpecializedAdapterINS1H_15DefaultEpilogueISK_SL_SL_NS1G_6thread17LinearCombinationISK_Li1EffLNS1L_9ScaleType4KindE0ELNS_15FloatRoundStyleE2ESK_EENS1_15EpilogueDefaultEEEEEvvEEEEvNT_6ParamsE)
	.align		4
        /*000c*/ 	.word	index@(__assertfail)
	.align		4
        /*0010*/ 	.word	0x00000000
	.align		4
        /*0014*/ 	.word	0xfffffffe
	.align		4
        /*0018*/ 	.word	0x00000000
	.align		4
        /*001c*/ 	.word	0xfffffffd
	.align		4
        /*0020*/ 	.word	0x00000000
	.align		4
        /*0024*/ 	.word	0xfffffffc


//--------------------- .nv.constant4             --------------------------
	.section	.nv.constant4,"a",@progbits
	.align	8
	.align		8
.nv.constant4:
        /*0000*/ 	.dword	__assertfail
	.align		8
        /*0008*/ 	.dword	__unnamed_1
	.align		8
        /*0010*/ 	.dword	_ZN40_INTERNAL_4c7870f1_4_k_cu_ef8b6220_260614cuda3std3__45__cpo5beginE
	.align		8
        /*0018*/ 	.dword	_ZN40_INTERNAL_4c7870f1_4_k_cu_ef8b6220_260614cuda3std3__45__cpo3endE
	.align		8
        /*0020*/ 	.dword	_ZN40_INTERNAL_4c7870f1_4_k_cu_ef8b6220_260614cuda3std3__45__cpo6cbeginE
	.align		8
        /*0028*/ 	.dword	_ZN40_INTERNAL_4c7870f1_4_k_cu_ef8b6220_260614cuda3std3__45__cpo4cendE
	.align		8
        /*0030*/ 	.dword	_ZN40_INTERNAL_4c7870f1_4_k_cu_ef8b6220_260614cuda3std3__442_GLOBAL__N__4c7870f1_4_k_cu_ef8b6220_260616ignoreE
	.align		8
        /*0038*/ 	.dword	_ZN40_INTERNAL_4c7870f1_4_k_cu_ef8b6220_260614cuda3std3__419piecewise_constructE
	.align		8
        /*0040*/ 	.dword	_ZN40_INTERNAL_4c7870f1_4_k_cu_ef8b6220_260614cuda3std3__48in_placeE
	.align		8
        /*0048*/ 	.dword	_ZN40_INTERNAL_4c7870f1_4_k_cu_ef8b6220_260614cuda3std6ranges3__45__cpo4swapE
	.align		8
        /*0050*/ 	.dword	_ZN40_INTERNAL_4c7870f1_4_k_cu_ef8b6220_260614cuda3std6ranges3__45__cpo9iter_moveE
	.align		8
        /*0058*/ 	.dword	_ZN40_INTERNAL_4c7870f1_4_k_cu_ef8b6220_260614cute7productE
	.align		8
        /*0060*/ 	.dword	_ZN40_INTERNAL_4c7870f1_4_k_cu_ef8b6220_260614cute1_E
	.align		8
        /*0068*/ 	.dword	$str$22
	.align		8
        /*0070*/ 	.dword	$str$23


//--------------------- .text._ZN7cutlass13device_kernelINS_4gemm6kernel13GemmUniversalIN4cute5tupleIJiiiiEEENS1_10collective13CollectiveMmaINS1_34MainloopSm90TmaGmmaWarpSpecializedILi2ENS5_IJNS4_1CILi8EEENSA_ILi1EEESC_EEENS1_32KernelTmaWarpSpecializedPingpongEEENS5_IJNSA_ILi64EEENSA_ILi256EEENSA_ILi128EEEEEENS_6half_tENS5_IJlSC_lEEESK_SL_NS4_8TiledMMAINS4_8MMA_AtomIJNS4_4SM904GMMA26MMA_64x256x16_F32F16F16_SSILNSP_5MajorE0ELSR_0ELNSP_7ScaleInE1ELSS_1EEEEEENS4_6LayoutINS5_IJSC_SC_SC_EEENS5_IJNSA_ILi0EEESX_SX_EEEEENS5_IJNS4_10UnderscoreES10_S10_EEEEENS4_13SM90_TMA_LOADENS4_14ComposedLayoutINS4_7SwizzleILi3ELi4ELi3EEENS4_18smem_ptr_flag_bitsILi16EEENSV_INS5_IJSB_SG_EEENS5_IJSG_SC_EEEEEEEvNS4_8identityENS4_23SM90_TMA_LOAD_MULTICASTES1C_vS1D_EENS_8epilogue10collective6detail29Sm90TmaWarpSpecializedAdapterINS1H_15DefaultEpilogueISK_SL_SL_NS1G_6thread17LinearCombinationISK_Li1EffLNS1L_9ScaleType4KindE0ELNS_15FloatRoundStyleE2ESK_EENS1_15EpilogueDefaultEEEEEvvEEEEvNT_6ParamsE --------------------------
	.section	.text._ZN7cutlass13device_kernelINS_4gemm6kernel13GemmUniversalIN4cute5tupleIJiiiiEEENS1_10collective13CollectiveMmaINS1_34MainloopSm90TmaGmmaWarpSpecializedILi2ENS5_IJNS4_1CILi8EEENSA_ILi1EEESC_EEENS1_32KernelTmaWarpSpecializedPingpongEEENS5_IJNSA_ILi64EEENSA_ILi256EEENSA_ILi128EEEEEENS_6half_tENS5_IJlSC_lEEESK_SL_NS4_8TiledMMAINS4_8MMA_AtomIJNS4_4SM904GMMA26MMA_64x256x16_F32F16F16_SSILNSP_5MajorE0ELSR_0ELNSP_7ScaleInE1ELSS_1EEEEEENS4_6LayoutINS5_IJSC_SC_SC_EEENS5_IJNSA_ILi0EEESX_SX_EEEEENS5_IJNS4_10UnderscoreES10_S10_EEEEENS4_13SM90_TMA_LOADENS4_14ComposedLayoutINS4_7SwizzleILi3ELi4ELi3EEENS4_18smem_ptr_flag_bitsILi16EEENSV_INS5_IJSB_SG_EEENS5_IJSG_SC_EEEEEEEvNS4_8identityENS4_23SM90_TMA_LOAD_MULTICASTES1C_vS1D_EENS_8epilogue10collective6detail29Sm90TmaWarpSpecializedAdapterINS1H_15DefaultEpilogueISK_SL_SL_NS1G_6thread17LinearCombinationISK_Li1EffLNS1L_9ScaleType4KindE0ELNS_15FloatRoundStyleE2ESK_EENS1_15EpilogueDefaultEEEEEvvEEEEvNT_6ParamsE,"ax",@progbits
	.align	128
.text._ZN7cutlass13device_kernelINS_4gemm6kernel13GemmUniversalIN4cute5tupleIJiiiiEEENS1_10collective13CollectiveMmaINS1_34MainloopSm90TmaGmmaWarpSpecializedILi2ENS5_IJNS4_1CILi8EEENSA_ILi1EEESC_EEENS1_32KernelTmaWarpSpecializedPingpongEEENS5_IJNSA_ILi64EEENSA_ILi256EEENSA_ILi128EEEEEENS_6half_tENS5_IJlSC_lEEESK_SL_NS4_8TiledMMAINS4_8MMA_AtomIJNS4_4SM904GMMA26MMA_64x256x16_F32F16F16_SSILNSP_5MajorE0ELSR_0ELNSP_7ScaleInE1ELSS_1EEEEEENS4_6LayoutINS5_IJSC_SC_SC_EEENS5_IJNSA_ILi0EEESX_SX_EEEEENS5_IJNS4_10UnderscoreES10_S10_EEEEENS4_13SM90_TMA_LOADENS4_14ComposedLayoutINS4_7SwizzleILi3ELi4ELi3EEENS4_18smem_ptr_flag_bitsILi16EEENSV_INS5_IJSB_SG_EEENS5_IJSG_SC_EEEEEEEvNS4_8identityENS4_23SM90_TMA_LOAD_MULTICASTES1C_vS1D_EENS_8epilogue10collective6detail29Sm90TmaWarpSpecializedAdapterINS1H_15DefaultEpilogueISK_SL_SL_NS1G_6thread17LinearCombinationISK_Li1EffLNS1L_9ScaleType4KindE0ELNS_15FloatRoundStyleE2ESK_EENS1_15EpilogueDefaultEEEEEvvEEEEvNT_6ParamsE:
        .type           _ZN7cutlass13device_kernelINS_4gemm6kernel13GemmUniversalIN4cute5tupleIJiiiiEEENS1_10collective13CollectiveMmaINS1_34MainloopSm90TmaGmmaWarpSpecializedILi2ENS5_IJNS4_1CILi8EEENSA_ILi1EEESC_EEENS1_32KernelTmaWarpSpecializedPingpongEEENS5_IJNSA_ILi64EEENSA_ILi256EEENSA_ILi128EEEEEENS_6half_tENS5_IJlSC_lEEESK_SL_NS4_8TiledMMAINS4_8MMA_AtomIJNS4_4SM904GMMA26MMA_64x256x16_F32F16F16_SSILNSP_5MajorE0ELSR_0ELNSP_7ScaleInE1ELSS_1EEEEEENS4_6LayoutINS5_IJSC_SC_SC_EEENS5_IJNSA_ILi0EEESX_SX_EEEEENS5_IJNS4_10UnderscoreES10_S10_EEEEENS4_13SM90_TMA_LOADENS4_14ComposedLayoutINS4_7SwizzleILi3ELi4ELi3EEENS4_18smem_ptr_flag_bitsILi16EEENSV_INS5_IJSB_SG_EEENS5_IJSG_SC_EEEEEEEvNS4_8identityENS4_23SM90_TMA_LOAD_MULTICASTES1C_vS1D_EENS_8epilogue10collective6detail29Sm90TmaWarpSpecializedAdapterINS1H_15DefaultEpilogueISK_SL_SL_NS1G_6thread17LinearCombinationISK_Li1EffLNS1L_9ScaleType4KindE0ELNS_15FloatRoundStyleE2ESK_EENS1_15EpilogueDefaultEEEEEvvEEEEvNT_6ParamsE,@function
        .size           _ZN7cutlass13device_kernelINS_4gemm6kernel13GemmUniversalIN4cute5tupleIJiiiiEEENS1_10collective13CollectiveMmaINS1_34MainloopSm90TmaGmmaWarpSpecializedILi2ENS5_IJNS4_1CILi8EEENSA_ILi1EEESC_EEENS1_32KernelTmaWarpSpecializedPingpongEEENS5_IJNSA_ILi64EEENSA_ILi256EEENSA_ILi128EEEEEENS_6half_tENS5_IJlSC_lEEESK_SL_NS4_8TiledMMAINS4_8MMA_AtomIJNS4_4SM904GMMA26MMA_64x256x16_F32F16F16_SSILNSP_5MajorE0ELSR_0ELNSP_7ScaleInE1ELSS_1EEEEEENS4_6LayoutINS5_IJSC_SC_SC_EEENS5_IJNSA_ILi0EEESX_SX_EEEEENS5_IJNS4_10UnderscoreES10_S10_EEEEENS4_13SM90_TMA_LOADENS4_14ComposedLayoutINS4_7SwizzleILi3ELi4ELi3EEENS4_18smem_ptr_flag_bitsILi16EEENSV_INS5_IJSB_SG_EEENS5_IJSG_SC_EEEEEEEvNS4_8identityENS4_23SM90_TMA_LOAD_MULTICASTES1C_vS1D_EENS_8epilogue10collective6detail29Sm90TmaWarpSpecializedAdapterINS1H_15DefaultEpilogueISK_SL_SL_NS1G_6thread17LinearCombinationISK_Li1EffLNS1L_9ScaleType4KindE0ELNS_15FloatRoundStyleE2ESK_EENS1_15EpilogueDefaultEEEEEvvEEEEvNT_6ParamsE,(.L_x_324 - _ZN7cutlass13device_kernelINS_4gemm6kernel13GemmUniversalIN4cute5tupleIJiiiiEEENS1_10collective13CollectiveMmaINS1_34MainloopSm90TmaGmmaWarpSpecializedILi2ENS5_IJNS4_1CILi8EEENSA_ILi1EEESC_EEENS1_32KernelTmaWarpSpecializedPingpongEEENS5_IJNSA_ILi64EEENSA_ILi256EEENSA_ILi128EEEEEENS_6half_tENS5_IJlSC_lEEESK_SL_NS4_8TiledMMAINS4_8MMA_AtomIJNS4_4SM904GMMA26MMA_64x256x16_F32F16F16_SSILNSP_5MajorE0ELSR_0ELNSP_7ScaleInE1ELSS_1EEEEEENS4_6LayoutINS5_IJSC_SC_SC_EEENS5_IJNSA_ILi0EEESX_SX_EEEEENS5_IJNS4_10UnderscoreES10_S10_EEEEENS4_13SM90_TMA_LOADENS4_14ComposedLayoutINS4_7SwizzleILi3ELi4ELi3EEENS4_18smem_ptr_flag_bitsILi16EEENSV_INS5_IJSB_SG_EEENS5_IJSG_SC_EEEEEEEvNS4_8identityENS4_23SM90_TMA_LOAD_MULTICASTES1C_vS1D_EENS_8epilogue10collective6detail29Sm90TmaWarpSpecializedAdapterINS1H_15DefaultEpilogueISK_SL_SL_NS1G_6thread17LinearCombinationISK_Li1EffLNS1L_9ScaleType4KindE0ELNS_15FloatRoundStyleE2ESK_EENS1_15EpilogueDefaultEEEEEvvEEEEvNT_6ParamsE)
        .other          _ZN7cutlass13device_kernelINS_4gemm6kernel13GemmUniversalIN4cute5tupleIJiiiiEEENS1_10collective13CollectiveMmaINS1_34MainloopSm90TmaGmmaWarpSpecializedILi2ENS5_IJNS4_1CILi8EEENSA_ILi1EEESC_EEENS1_32KernelTmaWarpSpecializedPingpongEEENS5_IJNSA_ILi64EEENSA_ILi256EEENSA_ILi128EEEEEENS_6half_tENS5_IJlSC_lEEESK_SL_NS4_8TiledMMAINS4_8MMA_AtomIJNS4_4SM904GMMA26MMA_64x256x16_F32F16F16_SSILNSP_5MajorE0ELSR_0ELNSP_7ScaleInE1ELSS_1EEEEEENS4_6LayoutINS5_IJSC_SC_SC_EEENS5_IJNSA_ILi0EEESX_SX_EEEEENS5_IJNS4_10UnderscoreES10_S10_EEEEENS4_13SM90_TMA_LOADENS4_14ComposedLayoutINS4_7SwizzleILi3ELi4ELi3EEENS4_18smem_ptr_flag_bitsILi16EEENSV_INS5_IJSB_SG_EEENS5_IJSG_SC_EEEEEEEvNS4_8identityENS4_23SM90_TMA_LOAD_MULTICASTES1C_vS1D_EENS_8epilogue10collective6detail29Sm90TmaWarpSpecializedAdapterINS1H_15DefaultEpilogueISK_SL_SL_NS1G_6thread17LinearCombinationISK_Li1EffLNS1L_9ScaleType4KindE0ELNS_15FloatRoundStyleE2ESK_EENS1_15EpilogueDefaultEEEEEvvEEEEvNT_6ParamsE,@"STO_CUDA_ENTRY STV_DEFAULT"
_ZN7cutlass13device_kernelINS_4gemm6kernel13GemmUniversalIN4cute5tupleIJiiiiEEENS1_10collective13CollectiveMmaINS1_34MainloopSm90TmaGmmaWarpSpecializedILi2ENS5_IJNS4_1CILi8EEENSA_ILi1EEESC_EEENS1_32KernelTmaWarpSpecializedPingpongEEENS5_IJNSA_ILi64EEENSA_ILi256EEENSA_ILi128EEEEEENS_6half_tENS5_IJlSC_lEEESK_SL_NS4_8TiledMMAINS4_8MMA_AtomIJNS4_4SM904GMMA26MMA_64x256x16_F32F16F16_SSILNSP_5MajorE0ELSR_0ELNSP_7ScaleInE1ELSS_1EEEEEENS4_6LayoutINS5_IJSC_SC_SC_EEENS5_IJNSA_ILi0EEESX_SX_EEEEENS5_IJNS4_10UnderscoreES10_S10_EEEEENS4_13SM90_TMA_LOADENS4_14ComposedLayoutINS4_7SwizzleILi3ELi4ELi3EEENS4_18smem_ptr_flag_bitsILi16EEENSV_INS5_IJSB_SG_EEENS5_IJSG_SC_EEEEEEEvNS4_8identityENS4_23SM90_TMA_LOAD_MULTICASTES1C_vS1D_EENS_8epilogue10collective6detail29Sm90TmaWarpSpecializedAdapterINS1H_15DefaultEpilogueISK_SL_SL_NS1G_6thread17LinearCombinationISK_Li1EffLNS1L_9ScaleType4KindE0ELNS_15FloatRoundStyleE2ESK_EENS1_15EpilogueDefaultEEEEEvvEEEEvNT_6ParamsE:
[----:B------:R-:W0:Y:S01]  /*0000*/  LDC R1, c[0x0][0x28] ;  /* 0x00000a00ff017b82 */ /* 0x000e220000000800 */
[----:B------:R-:W1:Y:S01]  /*0010*/  S2R R3, SR_TID.X ;  /* 0x0000000000037919 */ /* 0x000e620000002100 */
[----:B------:R-:W-:Y:S01]  /*0020*/  ELECT P0, URZ, PT ;  /* 0x00000000003f782f */ /* 0x000fe20003800000 */
[----:B------:R-:W-:Y:S01]  /*0030*/  BSSY B0, `(.L_x_0) ;  /* 0x0000014000007945 */ /* 0x000fe20003800000 */
[--C-:B-1----:R-:W-:Y:S02]  /*0040*/  SHF.R.U32.HI R0, RZ, 0x5, R3.reuse ;  /* 0x00000005ff007819 */ /* 0x102fe40000011603 */
[----:B------:R-:W-:-:S03]  /*0050*/  SHF.R.U32.HI R5, RZ, 0x7, R3 ;  /* 0x00000007ff057819 */ /* 0x000fc60000011603 */
[----:B------:R-:W1:Y:S02]  /*0060*/  SHFL.IDX PT, R2, R0, RZ, 0x1f ;  /* 0x00001fff00027589 */ /* 0x000e6400000e0000 */
[----:B-1----:R-:W-:Y:S02]  /*0070*/  R2UR UR6, R2 ;  /* 0x00000000020672ca */ /* 0x002fe400000e0000 */
[----:B------:R1:W2:Y:S11]  /*0080*/  SHFL.IDX PT, R2, R5, RZ, 0x1f ;  /* 0x00001fff05027589 */ /* 0x0002b600000e0000 */
[----:B------:R-:W-:-:S02]  /*0090*/  USHF.R.S32.HI UR4, URZ, 0x1f, UR6 ;  /* 0x0000001f3f047899 */ /* 0x000fc40008011406 */
[----:B------:R-:W-:Y:S02]  /*00a0*/  ISETP.NE.OR P0, PT, RZ, UR6, !P0 ;  /* 0x00000006ff007c0c */ /* 0x000fe4000c705670 */
[----:B------:R-:W-:-:S04]  /*00b0*/  ULEA.HI UR4, UR4, UR6, URZ, 0x2 ;  /* 0x0000000604047291 */ /* 0x000fc8000f8f103f */
[----:B------:R-:W-:-:S04]  /*00c0*/  ULOP3.LUT UR4, UR4, 0xfffffffc, URZ, 0xc0, !UPT ;  /* 0xfffffffc04047892 */ /* 0x000fc8000f8ec03f */
[----:B------:R-:W-:-:S03]  /*00d0*/  UIADD3 UR6, UR6, -UR4, URZ ;  /* 0x8000000406067290 */ /* 0x000fc6000fffe03f */
[----:B012---:R-:W-:Y:S09]  /*00e0*/  @P0 BRA `(.L_x_1) ;  /* 0x0000000000200947 */ /* 0x007ff20003800000 */
[----:B------:R-:W-:Y:S02]  /*00f0*/  ULDC.64 UR4, c[0x0][0x198] ;  /* 0x0000660000047ab9 */ /* 0x000fe40000000a00 */
[----:B------:R-:W-:Y:S02]  /*0100*/  UIADD3 UR8, UP0, UR4, 0xf0, URZ ;  /* 0x000000f004087890 */ /* 0x000fe4000ff1e03f */
[----:B------:R-:W-:Y:S02]  /*0110*/  UIADD3 UR4, UP1, UR4, 0x1f0, URZ ;  /* 0x000001f004047890 */ /* 0x000fe4000ff3e03f */
[----:B------:R-:W-:Y:S02]  /*0120*/  UIADD3.X UR9, URZ, UR5, URZ, UP0, !UPT ;  /* 0x000000053f097290 */ /* 0x000fe400087fe43f */
[----:B------:R-:W-:-:S07]  /*0130*/  UIADD3.X UR5, URZ, UR5, URZ, UP1, !UPT ;  /* 0x000000053f057290 */ /* 0x000fce0008ffe43f */
[----:B------:R0:W-:Y:S02]  /*0140*/  UTMACCTL.PF [UR8] ;  /* 0x00000000080079b9 */ /* 0x0001e40008040000 */
[----:B------:R0:W-:Y:S02]  /*0150*/  UTMACCTL.PF [UR4] ;  /* 0x00000000040079b9 */ /* 0x0001e40008040000 */
[----:B0-----:R-:W-:Y:S01]  /*0160*/  NOP ;  /* 0x0000000000007918 */ /* 0x001fe20000000000 */
.L_x_1:
[----:B------:R-:W-:Y:S05]  /*0170*/  BSYNC B0 ;  /* 0x0000000000007941 */ /* 0x000fea0003800000 */
.L_x_0:
[----:B------:R-:W0:Y:S01]  /*0180*/  SHFL.IDX PT, R6, R0, RZ, 0x1f ;  /* 0x00001fff00067589 */ /* 0x000e2200000e0000 */
[----:B------:R-:W-:Y:S01]  /*0190*/  R2UR UR19, R2 ;  /* 0x00000000021372ca */ /* 0x000fe200000e0000 */
[----:B------:R-:W-:Y:S01]  /*01a0*/  UISETP.NE.AND UP0, UPT, UR6, 0x3, UPT ;  /* 0x000000030600788c */ /* 0x000fe2000bf05270 */
[----:B------:R-:W-:-:S03]  /*01b0*/  SHF.R.S32.HI R2, RZ, 0x1f, R3 ;  /* 0x0000001fff027819 */ /* 0x000fc60000011403 */
[----:B------:R-:W-:Y:S01]  /*01c0*/  UISETP.EQ.OR UP0, UPT, UR6, URZ, !UP0 ;  /* 0x0000003f0600728c */ /* 0x000fe2000c702670 */
[----:B------:R-:W-:-:S04]  /*01d0*/  LEA.HI R2, R2, R3, RZ, 0x7 ;  /* 0x0000000302027211 */ /* 0x000fc800078f38ff */
[----:B------:R-:W-:-:S03]  /*01e0*/  LOP3.LUT R2, R2, 0xffffff80, RZ, 0xc0, !PT ;  /* 0xffffff8002027812 */ /* 0x000fc600078ec0ff */
[----:B------:R-:W-:Y:S02]  /*01f0*/  UIADD3 UR14, UR19, -0x1, URZ ;  /* 0xffffffff130e7890 */ /* 0x000fe4000fffe03f */
[----:B------:R-:W-:Y:S02]  /*0200*/  UISETP.EQ.AND UP0, UPT, UR19, URZ, UP0 ;  /* 0x0000003f1300728c */ /* 0x000fe40008702270 */
[----:B------:R-:W-:Y:S02]  /*0210*/  UISETP.GE.U32.AND UP1, UPT, UR14, 0x2, UPT ;  /* 0x000000020e00788c */ /* 0x000fe4000bf26070 */
[----:B------:R-:W-:Y:S01]  /*0220*/  USEL UR42, URZ, 0x1, !UP0 ;  /* 0x000000013f2a7887 */ /* 0x000fe2000c000000 */
[----:B0-----:R-:W-:-:S03]  /*0230*/  ISETP.NE.AND P0, PT, R6, RZ, PT ;  /* 0x000000ff0600720c */ /* 0x001fc60003f05270 */
[----:B------:R-:W-:-:S10]  /*0240*/  USEL UR42, UR42, 0x2, UP1 ;  /* 0x000000022a2a7887 */ /* 0x000fd40008800000 */
[----:B------:R-:W-:Y:S05]  /*0250*/  @P0 BRA `(.L_x_2) ;  /* 0x0000000000480947 */ /* 0x000fea0003800000 */
[----:B------:R-:W0:Y:S01]  /*0260*/  S2UR UR7, SR_CgaCtaId ;  /* 0x00000000000779c3 */ /* 0x000e220000008800 */
[----:B------:R-:W-:Y:S01]  /*0270*/  UMOV UR4, 0x400 ;  /* 0x0000040000047882 */ /* 0x000fe20000000000 */
[----:B------:R-:W-:Y:S01]  /*0280*/  UMOV UR5, 0x1 ;  /* 0x0000000100057882 */ /* 0x000fe20000000000 */
[----:B------:R-:W-:Y:S01]  /*0290*/  UMOV UR8, 0x8 ;  /* 0x0000000800087882 */ /* 0x000fe20000000000 */
[----:B------:R-:W-:Y:S01]  /*02a0*/  ELECT P0, URZ, PT ;  /* 0x00000000003f782f */ /* 0x000fe20003800000 */
[----:B------:R-:W-:-:S04]  /*02b0*/  UIADD3 UR8, -UR8, 0x100000, URZ ;  /* 0x0010000008087890 */ /* 0x000fc8000fffe13f */
[----:B------:R-:W-:Y:S02]  /*02c0*/  USHF.L.U32 UR9, UR8, 0xb, URZ ;  /* 0x0000000b08097899 */ /* 0x000fe4000800063f */
[----:B------:R-:W-:Y:S02]  /*02d0*/  USHF.L.U32 UR8, UR8, 0x1, URZ ;  /* 0x0000000108087899 */ /* 0x000fe4000800063f */
[----:B0-----:R-:W-:Y:S02]  /*02e0*/  ULEA UR7, UR7, UR4, 0x18 ;  /* 0x0000000407077291 */ /* 0x001fe4000f8ec03f */
[----:B------:R-:W-:-:S04]  /*02f0*/  UIADD3 UR4, -UR5, 0x100000, URZ ;  /* 0x0010000005047890 */ /* 0x000fc8000fffe13f */
[----:B------:R-:W-:Y:S02]  /*0300*/  USHF.L.U32 UR5, UR4, 0xb, URZ ;  /* 0x0000000b04057899 */ /* 0x000fe4000800063f */
[----:B------:R-:W-:Y:S01]  /*0310*/  USHF.L.U32 UR4, UR4, 0x1, URZ ;  /* 0x0000000104047899 */ /* 0x000fe2000800063f */
[----:B------:R-:W0:Y:S11]  /*0320*/  FENCE.VIEW.ASYNC.S ;  /* 0x00000000000073c6 */ /* 0x000e360000000000 */
[----:B0-----:R0:W1:Y:S01]  /*0330*/  SYNCS.EXCH.64 URZ, [UR7], UR4 ;  /* 0x00000004073f75b2 */ /* 0x0010620008000100 */
[----:B------:R0:W2:Y:S01]  /*0340*/  SYNCS.EXCH.64 URZ, [UR7+0x10], UR8 ;  /* 0x00001008073f75b2 */ /* 0x0000a20008000100 */
[----:B------:R0:W3:Y:S01]  /*0350*/  SYNCS.EXCH.64 URZ, [UR7+0x8], UR4 ;  /* 0x00000804073f75b2 */ /* 0x0000e20008000100 */
[----:B------:R0:W4:Y:S01]  /*0360*/  SYNCS.EXCH.64 URZ, [UR7+0x18], UR8 ;  /* 0x00001808073f75b2 */ /* 0x0001220008000100 */
[----:B------:R-:W-:Y:S01]  /*0370*/  NOP ;  /* 0x0000000000007918 */ /* 0x000fe20000000000 */
.L_x_2:
[----:B------:R-:W5:Y:S01]  /*0380*/  S2UR UR15, SR_CTAID.X ;  /* 0x00000000000f79c3 */ /* 0x000f620000002500 */
[----:B------:R-:W-:Y:S01]  /*0390*/  IMAD.IADD R4, R3, 0x1, -R2 ;  /* 0x0000000103047824 */ /* 0x000fe200078e0a02 */
[----:B------:R-:W1:Y:S01]  /*03a0*/  SHFL.IDX PT, R12, R0, RZ, 0x1f ;  /* 0x00001fff000c7589 */ /* 0x000e6200000e0000 */
[----:B------:R-:W-:Y:S01]  /*03b0*/  SHF.R.S32.HI R11, RZ, 0x1f, R6 ;  /* 0x0000001fff0b7819 */ /* 0x000fe20000011406 */
[----:B0-----:R-:W-:Y:S01]  /*03c0*/  ULDC UR4, c[0x0][0x150] ;  /* 0x0000540000047ab9 */ /* 0x001fe20000000800 */
[----:B------:R-:W-:Y:S02]  /*03d0*/  ELECT P0, URZ, PT ;  /* 0x00000000003f782f */ /* 0x000fe40003800000 */
[----:B------:R-:W-:Y:S01]  /*03e0*/  SHF.R.S32.HI R9, RZ, 0x1f, R4 ;  /* 0x0000001fff097819 */ /* 0x000fe20000011404 */
[----:B------:R0:W2:Y:S01]  /*03f0*/  SHFL.IDX PT, R8, R0, RZ, 0x1f ;  /* 0x00001fff00087589 */ /* 0x0000a200000e0000 */
[----:B------:R-:W0:Y:S01]  /*0400*/  S2UR UR8, SR_CTAID.Y ;  /* 0x00000000000879c3 */ /* 0x000e220000002600 */
[----:B------:R-:W-:-:S02]  /*0410*/  LEA.HI R11, R11, R6, RZ, 0x2 ;  /* 0x000000060b0b7211 */ /* 0x000fc400078f10ff */
[----:B------:R-:W-:Y:S02]  /*0420*/  ELECT P1, URZ, PT ;  /* 0x00000000003f782f */ /* 0x000fe40003820000 */
[----:B------:R-:W-:Y:S01]  /*0430*/  LEA.HI R2, R9, R4, RZ, 0x3 ;  /* 0x0000000409027211 */ /* 0x000fe200078f18ff */
[----:B------:R-:W-:Y:S01]  /*0440*/  ULDC UR7, c[0x0][0x144] ;  /* 0x0000510000077ab9 */ /* 0x000fe20000000800 */
[----:B------:R-:W-:Y:S01]  /*0450*/  LOP3.LUT R11, R11, 0x3ffffffc, RZ, 0xc0, !PT ;  /* 0x3ffffffc0b0b7812 */ /* 0x000fe200078ec0ff */
[----:B------:R-:W-:Y:S01]  /*0460*/  UMOV UR18, 0x80 ;  /* 0x0000008000127882 */ /* 0x000fe20000000000 */
[--C-:B------:R-:W-:Y:S01]  /*0470*/  SHF.R.S32.HI R7, RZ, 0x3, R2.reuse ;  /* 0x00000003ff077819 */ /* 0x100fe20000011402 */
[----:B------:R-:W-:Y:S01]  /*0480*/  NOP ;  /* 0x0000000000007918 */ /* 0x000fe20000000000 */
[----:B------:R-:W-:Y:S01]  /*0490*/  SHF.R.S32.HI R2, RZ, 0x1f, R2 ;  /* 0x0000001fff027819 */ /* 0x000fe20000011402 */
[----:B------:R-:W-:Y:S01]  /*04a0*/  IMAD.IADD R11, R6, 0x1, -R11 ;  /* 0x00000001060b7824 */ /* 0x000fe200078e0a0b */
[----:B------:R-:W-:Y:S01]  /*04b0*/  NOP ;  /* 0x0000000000007918 */ /* 0x000fe20000000000 */
[----:B------:R-:W-:Y:S01]  /*04c0*/  ULDC UR17, c[0x0][0x148] ;  /* 0x0000520000117ab9 */ /* 0x000fe20000000800 */
[----:B------:R-:W-:Y:S01]  /*04d0*/  LEA.HI R2, R2, R7, RZ, 0x2 ;  /* 0x0000000702027211 */ /* 0x000fe200078f10ff */
[----:B------:R-:W-:Y:S01]  /*04e0*/  IMAD.MOV.U32 R152, RZ, RZ, 0x1 ;  /* 0x00000001ff987424 */ /* 0x000fe200078e00ff */
[----:B------:R-:W-:-:S02]  /*04f0*/  ISETP.NE.AND P2, PT, RZ, UR19, PT ;  /* 0x00000013ff007c0c */ /* 0x000fc4000bf45270 */
[----:B-----5:R-:W-:Y:S02]  /*0500*/  I2FP.F32.U32 R10, UR15 ;  /* 0x0000000f000a7c45 */ /* 0x020fe40008201000 */
[----:B------:R-:W-:Y:S02]  /*0510*/  LOP3.LUT R2, R2, 0xfffffffc, RZ, 0xc0, !PT ;  /* 0xfffffffc02027812 */ /* 0x000fe400078ec0ff */
[----:B-1----:R-:W-:Y:S01]  /*0520*/  ISETP.NE.OR P0, PT, R12, RZ, !P0 ;  /* 0x000000ff0c00720c */ /* 0x002fe20004705670 */
[----:B------:R-:W-:Y:S01]  /*0530*/  FMUL R10, R10, UR4 ;  /* 0x000000040a0a7c20 */ /* 0x000fe20008400000 */
[----:B------:R-:W-:Y:S01]  /*0540*/  ULDC UR4, c[0x0][0x154] ;  /* 0x0000550000047ab9 */ /* 0x000fe20000000800 */
[----:B------:R-:W-:Y:S01]  /*0550*/  IMAD.IADD R2, R7, 0x1, -R2 ;  /* 0x0000000107027824 */ /* 0x000fe200078e0a02 */
[----:B0-----:R-:W-:Y:S02]  /*0560*/  I2FP.F32.U32 R0, UR8 ;  /* 0x0000000800007c45 */ /* 0x001fe40008201000 */
[----:B--2---:R-:W-:Y:S01]  /*0570*/  ISETP.NE.OR P1, PT, R8, RZ, !P1 ;  /* 0x000000ff0800720c */ /* 0x004fe20004f25670 */
[----:B------:R-:W0:Y:S01]  /*0580*/  F2I.U32.TRUNC.NTZ R10, R10 ;  /* 0x0000000a000a7305 */ /* 0x000e22000020f000 */
[----:B------:R-:W-:-:S02]  /*0590*/  IMAD R2, R11, 0x4, R2 ;  /* 0x000000040b027824 */ /* 0x000fc400078e0202 */
[----:B------:R-:W-:Y:S01]  /*05a0*/  FMUL R6, R0, UR4 ;  /* 0x0000000400067c20 */ /* 0x000fe20008400000 */
[----:B------:R1:W2:Y:S01]  /*05b0*/  SHFL.IDX PT, R8, R5, RZ, 0x1f ;  /* 0x00001fff05087589 */ /* 0x0002a200000e0000 */
[----:B------:R-:W-:Y:S01]  /*05c0*/  IMAD.SHL.U32 R153, R2, 0x4, RZ ;  /* 0x0000000402997824 */ /* 0x000fe200078e00ff */
[----:B------:R-:W-:-:S03]  /*05d0*/  VOTEU.ALL UP0, P0 ;  /* 0x00000000003f7886 */ /* 0x000fc60000000000 */
[----:B------:R-:W5:Y:S01]  /*05e0*/  F2I.U32.TRUNC.NTZ R6, R6 ;  /* 0x0000000600067305 */ /* 0x000f62000020f000 */
[----:B------:R-:W-:Y:S01]  /*05f0*/  LOP3.LUT R153, R2, 0xc, R153, 0x78, !PT ;  /* 0x0000000c02997812 */ /* 0x000fe200078e7899 */
[----:B------:R-:W3:Y:S01]  /*0600*/  @!UP0 S2UR UR11, SR_CgaCtaId ;  /* 0x00000000000b89c3 */ /* 0x000ee20000008800 */
[----:B------:R-:W-:Y:S01]  /*0610*/  VOTEU.ALL UP1, P1 ;  /* 0x00000000003f7886 */ /* 0x000fe20000820000 */
[----:B------:R-:W-:Y:S01]  /*0620*/  @!UP0 UMOV UR10, 0x400 ;  /* 0x00000400000a8882 */ /* 0x000fe20000000000 */
[----:B------:R-:W-:Y:S01]  /*0630*/  SHF.R.S32.HI R0, RZ, 0x1f, R153 ;  /* 0x0000001fff007819 */ /* 0x000fe20000011499 */
[----:B------:R-:W-:Y:S01]  /*0640*/  VOTEU.ALL UP2, P1 ;  /* 0x00000000003f7886 */ /* 0x000fe20000840000 */
[----:B0-----:R-:W-:Y:S01]  /*0650*/  R2UR UR4, R10 ;  /* 0x000000000a0472ca */ /* 0x001fe200000e0000 */
[----:B------:R-:W-:Y:S01]  /*0660*/  @!UP1 UMOV UR13, 0x400 ;  /* 0x00000400000d9882 */ /* 0x000fe20000000000 */
[----:B------:R-:W-:Y:S01]  /*0670*/  LEA.HI R0, R0, R153, RZ, 0x3 ;  /* 0x0000009900007211 */ /* 0x000fe200078f18ff */
[----:B------:R-:W0:Y:S01]  /*0680*/  @!UP1 S2UR UR16, SR_CgaCtaId ;  /* 0x00000000001099c3 */ /* 0x000e220000008800 */
[----:B------:R-:W-:Y:S01]  /*0690*/  VOTEU.ALL UP3, P1 ;  /* 0x00000000003f7886 */ /* 0x000fe20000860000 */
[----:B------:R-:W-:Y:S01]  /*06a0*/  VOTEU.ALL UP4, P1 ;  /* 0x00000000003f7886 */ /* 0x000fe20000880000 */
[----:B------:R-:W-:Y:S01]  /*06b0*/  LOP3.LUT R2, R0, 0xfffffff8, RZ, 0xc0, !PT ;  /* 0xfffffff800027812 */ /* 0x000fe200078ec0ff */
[----:B------:R-:W-:Y:S01]  /*06c0*/  VOTEU.ALL UP5, P1 ;  /* 0x00000000003f7886 */ /* 0x000fe200008a0000 */
[----:B-----5:R-:W-:-:S03]  /*06d0*/  R2UR UR9, R6 ;  /* 0x00000000060972ca */ /* 0x020fc600000e0000 */
[----:B------:R-:W-:Y:S02]  /*06e0*/  IMAD.IADD R2, R153, 0x1, -R2 ;  /* 0x0000000199027824 */ /* 0x000fe400078e0a02 */
[----:B------:R-:W-:-:S04]  /*06f0*/  UIADD3 UR4, -UR4, URZ, URZ ;  /* 0x0000003f04047290 */ /* 0x000fc8000fffe13f */
[----:B------:R-:W-:Y:S02]  /*0700*/  UIMAD UR7, UR7, UR4, UR15 ;  /* 0x00000004070772a4 */ /* 0x000fe4000f8e020f */
[----:B---3--:R-:W-:Y:S01]  /*0710*/  @!UP0 ULEA UR12, UR11, UR10, 0x18 ;  /* 0x0000000a0b0c8291 */ /* 0x008fe2000f8ec03f */
[----:B------:R-:W-:Y:S01]  /*0720*/  UMOV UR4, 0x20 ;  /* 0x0000002000047882 */ /* 0x000fe20000000000 */
[----:B------:R-:W-:-:S04]  /*0730*/  @!UP1 UIADD3 UR10, -UR18, 0x100000, URZ ;  /* 0x00100000120a9890 */ /* 0x000fc8000fffe13f */
[----:B------:R-:W-:Y:S02]  /*0740*/  @!UP1 USHF.L.U32 UR11, UR10, 0xb, URZ ;  /* 0x0000000b0a0b9899 */ /* 0x000fe4000800063f */
[----:B------:R-:W-:Y:S01]  /*0750*/  @!UP1 USHF.L.U32 UR10, UR10, 0x1, URZ ;  /* 0x000000010a0a9899 */ /* 0x000fe2000800063f */
[----:B------:R-:W-:Y:S01]  /*0760*/  ISETP.NE.AND P3, PT, R2, UR7, PT ;  /* 0x0000000702007c0c */ /* 0x000fe2000bf65270 */
[----:B------:R-:W-:-:S04]  /*0770*/  @!UP0 UIADD3 UR4, -UR4, 0x100000, URZ ;  /* 0x0010000004048890 */ /* 0x000fc8000fffe13f */
[----:B------:R-:W-:Y:S02]  /*0780*/  @!UP0 USHF.L.U32 UR5, UR4, 0xb, URZ ;  /* 0x0000000b04058899 */ /* 0x000fe4000800063f */
[----:B------:R-:W-:Y:S01]  /*0790*/  @!UP0 USHF.L.U32 UR4, UR4, 0x1, URZ ;  /* 0x0000000104048899 */ /* 0x000fe2000800063f */
[----:B------:R-:W3:Y:S01]  /*07a0*/  LDC R2, c[0x0][0x140] ;  /* 0x00005000ff027b82 */ /* 0x000ee20000000800 */
[----:B------:R-:W-:Y:S01]  /*07b0*/  VOTEU.ALL UP0, P0 ;  /* 0x00000000003f7886 */ /* 0x000fe20000000000 */
[----:B0-----:R-:W-:Y:S01]  /*07c0*/  @!UP1 ULEA UR13, UR16, UR13, 0x18 ;  /* 0x0000000d100d9291 */ /* 0x001fe2000f8ec03f */
[----:B------:R-:W-:Y:S01]  /*07d0*/  VOTEU.ALL UP1, P0 ;  /* 0x00000000003f7886 */ /* 0x000fe20000020000 */
[----:B------:R-:W-:Y:S01]  /*07e0*/  UIADD3 UR9, -UR9, URZ, URZ ;  /* 0x0000003f09097290 */ /* 0x000fe2000fffe13f */
[----:B------:R-:W-:-:S04]  /*07f0*/  LOP3.LUT P0, RZ, R4, 0x7, RZ, 0xc0, !PT ;  /* 0x0000000704ff7812 */ /* 0x000fc8000780c0ff */
[----:B------:R-:W-:Y:S01]  /*0800*/  ISETP.LT.U32.AND P0, PT, R153, 0x8, !P0 ;  /* 0x000000089900780c */ /* 0x000fe20004701070 */
[----:B------:R-:W0:Y:S02]  /*0810*/  FENCE.VIEW.ASYNC.S ;  /* 0x00000000000073c6 */ /* 0x000e240000000000 */
[----:B0-----:R-:W0:Y:S01]  /*0820*/  @!UP0 SYNCS.EXCH.64 URZ, [UR12+0x50], UR4 ;  /* 0x000050040c3f85b2 */ /* 0x001e220008000100 */
[----:B------:R-:W-:Y:S02]  /*0830*/  @P3 SHF.R.S32.HI R0, RZ, 0x3, R0 ;  /* 0x00000003ff003819 */ /* 0x000fe40000011400 */
[----:B-1----:R-:W-:Y:S02]  /*0840*/  SEL R5, RZ, 0x1, !P0 ;  /* 0x00000001ff057807 */ /* 0x002fe40004000000 */
[----:B---3--:R-:W-:Y:S01]  /*0850*/  ISETP.EQ.U32.AND P1, PT, R2, 0x1, PT ;  /* 0x000000010200780c */ /* 0x008fe20003f22070 */
[----:B------:R1:W3:Y:S01]  /*0860*/  @!UP1 SYNCS.EXCH.64 URZ, [UR12+0x58], UR4 ;  /* 0x000058040c3f95b2 */ /* 0x0002e20008000100 */
[----:B------:R-:W-:Y:S01]  /*0870*/  NOP ;  /* 0x0000000000007918 */ /* 0x000fe20000000000 */
[----:B-1----:R-:W-:Y:S01]  /*0880*/  UIMAD UR4, UR17, UR9, UR8 ;  /* 0x00000009110472a4 */ /* 0x002fe2000f8e0208 */
[----:B------:R1:W0:Y:S05]  /*0890*/  @!UP2 SYNCS.EXCH.64 URZ, [UR13+0x30], UR10 ;  /* 0x0000300a0d3fa5b2 */ /* 0x00022a0008000100 */
[----:B------:R-:W-:-:S04]  /*08a0*/  @P3 ISETP.NE.AND P4, PT, R0, UR4, PT ;  /* 0x0000000400003c0c */ /* 0x000fc8000bf85270 */
[----:B------:R-:W-:-:S04]  /*08b0*/  @P3 SEL R152, RZ, 0x1, P4 ;  /* 0x00000001ff983807 */ /* 0x000fc80002000000 */
[----:B------:R-:W-:Y:S01]  /*08c0*/  LOP3.LUT R152, R152, R5, RZ, 0xc0, !PT ;  /* 0x0000000598987212 */ /* 0x000fe200078ec0ff */
[----:B------:R1:W0:Y:S01]  /*08d0*/  @!UP3 SYNCS.EXCH.64 URZ, [UR13+0x38], UR10 ;  /* 0x0000380a0d3fb5b2 */ /* 0x0002220008000100 */
[----:B------:R1:W0:Y:S01]  /*08e0*/  @!UP4 SYNCS.EXCH.64 URZ, [UR13+0x40], UR10 ;  /* 0x0000400a0d3fc5b2 */ /* 0x0002220008000100 */
[----:B------:R1:W0:Y:S01]  /*08f0*/  @!UP5 SYNCS.EXCH.64 URZ, [UR13+0x48], UR10 ;  /* 0x0000480a0d3fd5b2 */ /* 0x0002220008000100 */
[----:B------:R-:W-:Y:S01]  /*0900*/  NOP ;  /* 0x0000000000007918 */ /* 0x000fe20000000000 */
[----:B-12---:R-:W-:Y:S05]  /*0910*/  @!P1 BRA `(.L_x_3) ;  /* 0x0000000000089947 */ /* 0x006fea0003800000 */
[----:B0--34-:R-:W-:Y:S01]  /*0920*/  UCGABAR_ARV ;  /* 0x00000000000079c7 */ /* 0x019fe20008000000 */
[----:B------:R-:W-:Y:S05]  /*0930*/  BRA `(.L_x_4) ;  /* 0x0000000000047947 */ /* 0x000fea0003800000 */
.L_x_3:
[----:B0--34-:R-:W-:Y:S01]  /*0940*/  NOP ;  /* 0x0000000000007918 */ /* 0x019fe20000000000 */
.L_x_4:
[----:B------:R-:W-:Y:S01]  /*0950*/  ULDC.64 UR4, c[0x0][0x598] ;  /* 0x0001660000047ab9 */ /* 0x000fe20000000a00 */
[----:B------:R-:W-:Y:S01]  /*0960*/  ULDC.64 UR50, c[0x0][0x208] ;  /* 0x0000820000327ab9 */ /* 0x000fe20000000a00 */
[----:B------:R-:W-:-:S04]  /*0970*/  ISETP.NE.U32.AND P0, PT, RZ, UR4, PT ;  /* 0x00000004ff007c0c */ /* 0x000fc8000bf05070 */
[----:B------:R-:W-:-:S13]  /*0980*/  ISETP.NE.AND.EX P0, PT, RZ, UR5, PT, P0 ;  /* 0x00000005ff007c0c */ /* 0x000fda000bf05300 */
[----:B------:R-:W-:Y:S05]  /*0990*/  @!P0 BRA `(.L_x_5) ;  /* 0x00000000001c8947 */ /* 0x000fea0003800000 */
[----:B------:R-:W0:Y:S02]  /*09a0*/  LDC.64 R6, c[0x0][0x598] ;  /* 0x00016600ff067b82 */ /* 0x000e240000000a00 */
[----:B0-----:R-:W2:Y:S02]  /*09b0*/  LDG.E.64 R6, desc[UR50][R6.64] ;  /* 0x0000003206067981 */ /* 0x001ea4000c1e1b00 */
[----:B--2---:R-:W-:-:S04]  /*09c0*/  ISETP.NE.U32.AND P0, PT, R6, RZ, PT ;  /* 0x000000ff0600720c */ /* 0x004fc80003f05070 */
[----:B------:R-:W-:-:S13]  /*09d0*/  ISETP.NE.AND.EX P0, PT, R7, RZ, PT, P0 ;  /* 0x000000ff0700720c */ /* 0x000fda0003f05300 */
[----:B------:R-:W-:Y:S05]  /*09e0*/  @!P0 BRA `(.L_x_5) ;  /* 0x0000000000088947 */ /* 0x000fea0003800000 */
[----:B------:R0:W5:Y:S01]  /*09f0*/  LD.E R23, desc[UR50][R6.64] ;  /* 0x0000003206177980 */ /* 0x000162000c101900 */
[----:B------:R-:W-:Y:S05]  /*0a00*/  BRA `(.L_x_6) ;  /* 0x0000000000247947 */ /* 0x000fea0003800000 */
.L_x_5:
[----:B------:R-:W-:Y:S02]  /*0a10*/  ULDC.64 UR4, c[0x0][0x588] ;  /* 0x0001620000047ab9 */ /* 0x000fe40000000a00 */
[----:B------:R-:W-:-:S04]  /*0a20*/  ISETP.NE.U32.AND P0, PT, RZ, UR4, PT ;  /* 0x00000004ff007c0c */ /* 0x000fc8000bf05070 */
[----:B------:R-:W-:-:S13]  /*0a30*/  ISETP.NE.AND.EX P0, PT, RZ, UR5, PT, P0 ;  /* 0x00000005ff007c0c */ /* 0x000fda000bf05300 */
[----:B------:R-:W-:Y:S05]  /*0a40*/  @!P0 BRA `(.L_x_7) ;  /* 0x00000000000c8947 */ /* 0x000fea0003800000 */
[----:B------:R-:W0:Y:S02]  /*0a50*/  LDC.64 R6, c[0x0][0x588] ;  /* 0x00016200ff067b82 */ /* 0x000e240000000a00 */
[----:B0-----:R1:W5:Y:S01]  /*0a60*/  LDG.E R23, desc[UR50][R6.64] ;  /* 0x0000003206177981 */ /* 0x001362000c1e1900 */
[----:B------:R-:W-:Y:S05]  /*0a70*/  BRA `(.L_x_6) ;  /* 0x0000000000087947 */ /* 0x000fea0003800000 */
.L_x_7:
[----:B------:R-:W-:Y:S02]  /*0a80*/  ULDC UR4, c[0x0][0x580] ;  /* 0x0001600000047ab9 */ /* 0x000fe40000000800 */
[----:B------:R-:W-:-:S07]  /*0a90*/  IMAD.U32 R23, RZ, RZ, UR4 ;  /* 0x00000004ff177e24 */ /* 0x000fce000f8e00ff */
.L_x_6:
[----:B------:R-:W-:Y:S02]  /*0aa0*/  ULDC.64 UR4, c[0x0][0x5a0] ;  /* 0x0001680000047ab9 */ /* 0x000fe40000000a00 */
[----:B------:R-:W-:-:S04]  /*0ab0*/  ISETP.NE.U32.AND P0, PT, RZ, UR4, PT ;  /* 0x00000004ff007c0c */ /* 0x000fc8000bf05070 */
[----:B------:R-:W-:-:S13]  /*0ac0*/  ISETP.NE.AND.EX P0, PT, RZ, UR5, PT, P0 ;  /* 0x00000005ff007c0c */ /* 0x000fda000bf05300 */
[----:B------:R-:W-:Y:S05]  /*0ad0*/  @!P0 BRA `(.L_x_8) ;  /* 0x00000000001c8947 */ /* 0x000fea0003800000 */
[----:B01----:R-:W0:Y:S02]  /*0ae0*/  LDC.64 R6, c[0x0][0x5a0] ;  /* 0x00016800ff067b82 */ /* 0x003e240000000a00 */
[----:B0-----:R-:W2:Y:S02]  /*0af0*/  LDG.E.64 R6, desc[UR50][R6.64] ;  /* 0x0000003206067981 */ /* 0x001ea4000c1e1b00 */
[----:B--2---:R-:W-:-:S04]  /*0b00*/  ISETP.NE.U32.AND P0, PT, R6, RZ, PT ;  /* 0x000000ff0600720c */ /* 0x004fc80003f05070 */
[----:B------:R-:W-:-:S13]  /*0b10*/  ISETP.NE.AND.EX P0, PT, R7, RZ, PT, P0 ;  /* 0x000000ff0700720c */ /* 0x000fda0003f05300 */
[----:B------:R-:W-:Y:S05]  /*0b20*/  @!P0 BRA `(.L_x_8) ;  /* 0x0000000000088947 */ /* 0x000fea0003800000 */
[----:B------:R0:W5:Y:S01]  /*0b30*/  LD.E R22, desc[UR50][R6.64] ;  /* 0x0000003206167980 */ /* 0x000162000c101900 */
[----:B------:R-:W-:Y:S05]  /*0b40*/  BRA `(.L_x_9) ;  /* 0x0000000000247947 */ /* 0x000fea0003800000 */
.L_x_8:
[----:B------:R-:W-:Y:S02]  /*0b50*/  ULDC.64 UR4, c[0x0][0x590] ;  /* 0x0001640000047ab9 */ /* 0x000fe40000000a00 */
[----:B------:R-:W-:-:S04]  /*0b60*/  ISETP.NE.U32.AND P0, PT, RZ, UR4, PT ;  /* 0x00000004ff007c0c */ /* 0x000fc8000bf05070 */
[----:B------:R-:W-:-:S13]  /*0b70*/  ISETP.NE.AND.EX P0, PT, RZ, UR5, PT, P0 ;  /* 0x00000005ff007c0c */ /* 0x000fda000bf05300 */
[----:B------:R-:W-:Y:S05]  /*0b80*/  @!P0 BRA `(.L_x_10) ;  /* 0x00000000000c8947 */ /* 0x000fea0003800000 */
[----:B01----:R-:W0:Y:S02]  /*0b90*/  LDC.64 R6, c[0x0][0x590] ;  /* 0x00016400ff067b82 */ /* 0x003e240000000a00 */
[----:B0-----:R1:W5:Y:S01]  /*0ba0*/  LDG.E R22, desc[UR50][R6.64] ;  /* 0x0000003206167981 */ /* 0x001362000c1e1900 */
[----:B------:R-:W-:Y:S05]  /*0bb0*/  BRA `(.L_x_9) ;  /* 0x0000000000087947 */ /* 0x000fea0003800000 */
.L_x_10:
[----:B------:R-:W-:Y:S02]  /*0bc0*/  ULDC UR4, c[0x0][0x584] ;  /* 0x0001610000047ab9 */ /* 0x000fe40000000800 */
[----:B------:R-:W-:-:S07]  /*0bd0*/  IMAD.U32 R22, RZ, RZ, UR4 ;  /* 0x00000004ff167e24 */ /* 0x000fce000f8e00ff */
.L_x_9:
[----:B------:R-:W-:Y:S01]  /*0be0*/  ULDC UR4, c[0x0][0x65c] ;  /* 0x0001970000047ab9 */ /* 0x000fe20000000800 */
[----:B01----:R-:W0:Y:S01]  /*0bf0*/  LDC.64 R6, c[0x0][0x650] ;  /* 0x00019400ff067b82 */ /* 0x003e220000000a00 */
[----:B------:R-:W-:Y:S01]  /*0c00*/  UISETP.NE.AND UP2, UPT, UR4, 0x1, UPT ;  /* 0x000000010400788c */ /* 0x000fe2000bf45270 */
[----:B------:R-:W-:Y:S01]  /*0c10*/  IMAD.MOV.U32 R18, RZ, RZ, -0x1 ;  /* 0xffffffffff127424 */ /* 0x000fe200078e00ff */
[----:B------:R-:W-:Y:S01]  /*0c20*/  UISETP.NE.AND UP0, UPT, UR19, 0x2, UPT ;  /* 0x000000021300788c */ /* 0x000fe2000bf05270 */
[----:B------:R-:W-:Y:S01]  /*0c30*/  IMAD.MOV.U32 R2, RZ, RZ, -0x1 ;  /* 0xffffffffff027424 */ /* 0x000fe200078e00ff */
[----:B------:R-:W-:Y:S01]  /*0c40*/  UP2UR UR40, UPR, URZ, 0x4 ;  /* 0x000000043f287883 */ /* 0x000fe20008000000 */
[----:B------:R-:W-:-:S06]  /*0c50*/  IMAD.MOV.U32 R19, RZ, RZ, -0x1 ;  /* 0xffffffffff137424 */ /* 0x000fcc00078e00ff */
[----:B------:R-:W-:Y:S01]  /*0c60*/  @UP2 ULDC UR12, c[0x0][0x10] ;  /* 0x00000400000c2ab9 */ /* 0x000fe20000000800 */
[----:B------:R-:W-:Y:S01]  /*0c70*/  @UP2 UMOV UR4, UR8 ;  /* 0x0000000800042c82 */ /* 0x000fe20008000000 */
[----:B------:R-:W-:Y:S01]  /*0c80*/  @UP2 UMOV UR5, URZ ;  /* 0x0000003f00052c82 */ /* 0x000fe20008000000 */
[----:B------:R-:W-:Y:S01]  /*0c90*/  @!UP2 ULDC UR16, c[0x0][0xc] ;  /* 0x000003000010aab9 */ /* 0x000fe20000000800 */
[----:B------:R-:W-:Y:S01]  /*0ca0*/  @UP2 UIMAD.WIDE.U32 UR12, UR15, UR12, UR4 ;  /* 0x0000000c0f0c22a5 */ /* 0x000fe2000f8e0004 */
[----:B------:R-:W-:Y:S02]  /*0cb0*/  ULDC UR10, c[0x0][0xc] ;  /* 0x00000300000a7ab9 */ /* 0x000fe40000000800 */
[----:B------:R-:W-:Y:S01]  /*0cc0*/  @UP2 UMOV UR4, URZ ;  /* 0x0000003f00042c82 */ /* 0x000fe20008000000 */
[----:B------:R-:W-:Y:S01]  /*0cd0*/  UMOV UR5, URZ ;  /* 0x0000003f00057c82 */ /* 0x000fe20008000000 */
[----:B------:R-:W-:Y:S01]  /*0ce0*/  @UP2 UIADD3 UR18, UR13, UR4, URZ ;  /* 0x000000040d122290 */ /* 0x000fe2000fffe03f */
[----:B------:R-:W-:-:S02]  /*0cf0*/  ULDC UR11, c[0x0][0x10] ;  /* 0x00000400000b7ab9 */ /* 0x000fc40000000800 */
[----:B------:R-:W-:Y:S01]  /*0d00*/  UMOV UR4, UR15 ;  /* 0x0000000f00047c82 */ /* 0x000fe20008000000 */
[----:B------:R-:W-:Y:S02]  /*0d10*/  UIMAD.WIDE.U32 UR10, UR10, UR11, URZ ;  /* 0x0000000b0a0a72a5 */ /* 0x000fe4000f8e003f */
[----:B------:R-:W-:Y:S01]  /*0d20*/  @!UP2 UIMAD.WIDE.U32 UR4, UR8, UR16, UR4 ;  /* 0x000000100804a2a5 */ /* 0x000fe2000f8e0004 */
[----:B------:R-:W-:Y:S02]  /*0d30*/  ULDC UR13, c[0x0][0x14] ;  /* 0x00000500000d7ab9 */ /* 0x000fe40000000800 */
[----:B------:R-:W-:Y:S02]  /*0d40*/  UIMAD.WIDE.U32 UR38, UR10, UR13, URZ ;  /* 0x0000000d0a2672a5 */ /* 0x000fe4000f8e003f */
[----:B------:R-:W-:Y:S02]  /*0d50*/  UIMAD UR41, UR11, UR13, URZ ;  /* 0x0000000d0b2972a4 */ /* 0x000fe4000f8e023f */
[----:B------:R-:W-:Y:S01]  /*0d60*/  @!UP2 UMOV UR12, UR4 ;  /* 0x00000004000cac82 */ /* 0x000fe20008000000 */
[----:B------:R-:W-:Y:S01]  /*0d70*/  @!UP2 UMOV UR18, UR5 ;  /* 0x000000050012ac82 */ /* 0x000fe20008000000 */
[----:B------:R-:W-:-:S02]  /*0d80*/  UIADD3 UR41, UR39, UR41, URZ ;  /* 0x0000002927297290 */ /* 0x000fc4000fffe03f */
[----:B------:R-:W-:-:S04]  /*0d90*/  UIADD3 UR4, UP1, UR12, UR38, URZ ;  /* 0x000000260c047290 */ /* 0x000fc8000ff3e03f */
[----:B------:R-:W-:Y:S02]  /*0da0*/  UIADD3.X UR5, UR18, UR41, URZ, UP1, !UPT ;  /* 0x0000002912057290 */ /* 0x000fe40008ffe43f */
[----:B------:R-:W-:Y:S02]  /*0db0*/  USEL UR4, UR4, UR12, !UP0 ;  /* 0x0000000c04047287 */ /* 0x000fe4000c000000 */
[----:B------:R-:W-:-:S04]  /*0dc0*/  USEL UR5, UR5, UR18, !UP0 ;  /* 0x0000001205057287 */ /* 0x000fc8000c000000 */
[----:B0-----:R-:W-:Y:S01]  /*0dd0*/  ISETP.LE.U32.AND P0, PT, R6, UR4, PT ;  /* 0x0000000406007c0c */ /* 0x001fe2000bf03070 */
[----:B------:R-:W-:Y:S02]  /*0de0*/  IMAD.U32 R16, RZ, RZ, UR4 ;  /* 0x00000004ff107e24 */ /* 0x000fe4000f8e00ff */
[----:B------:R-:W-:Y:S02]  /*0df0*/  IMAD.U32 R0, RZ, RZ, UR5 ;  /* 0x00000005ff007e24 */ /* 0x000fe4000f8e00ff */
[----:B------:R-:W-:-:S03]  /*0e00*/  IMAD.U32 R17, RZ, RZ, UR5 ;  /* 0x00000005ff117e24 */ /* 0x000fc6000f8e00ff */
[----:B------:R-:W-:Y:S02]  /*0e10*/  ISETP.GE.U32.AND.EX P0, PT, R0, R7, PT, P0 ;  /* 0x000000070000720c */ /* 0x000fe40003f06100 */
[----:B------:R-:W-:-:S11]  /*0e20*/  PRMT R0, RZ, 0x7610, R0 ;  /* 0x00007610ff007816 */ /* 0x000fd60000000000 */
[----:B------:R-:W-:Y:S05]  /*0e30*/  @P0 BRA `(.L_x_11) ;  /* 0x0000000400500947 */ /* 0x000fea0003800000 */
[----:B------:R-:W-:Y:S01]  /*0e40*/  ULDC.64 UR18, c[0x0][0x628] ;  /* 0x00018a0000127ab9 */ /* 0x000fe20000000a00 */
[C---:B------:R-:W-:Y:S01]  /*0e50*/  R2UR UR20, R16.reuse ;  /* 0x00000000101472ca */ /* 0x040fe200000e0000 */
[----:B------:R-:W-:Y:S01]  /*0e60*/  ULDC UR16, c[0x0][0x630] ;  /* 0x00018c0000107ab9 */ /* 0x000fe20000000800 */
[----:B------:R-:W-:Y:S02]  /*0e70*/  ISETP.NE.U32.AND P0, PT, RZ, UR18, PT ;  /* 0x00000012ff007c0c */ /* 0x000fe4000bf05070 */
[----:B------:R-:W-:Y:S02]  /*0e80*/  R2UR UR4, R16 ;  /* 0x00000000100472ca */ /* 0x000fe400000e0000 */
[----:B------:R-:W-:Y:S02]  /*0e90*/  ISETP.NE.AND.EX P0, PT, RZ, UR19, PT, P0 ;  /* 0x00000013ff007c0c */ /* 0x000fe4000bf05300 */
[----:B------:R-:W-:-:S11]  /*0ea0*/  R2UR UR5, R17 ;  /* 0x00000000110572ca */ /* 0x000fd600000e0000 */
[----:B------:R-:W-:Y:S05]  /*0eb0*/  @!P0 BRA `(.L_x_12) ;  /* 0x0000000000308947 */ /* 0x000fea0003800000 */
[----:B------:R-:W-:Y:S01]  /*0ec0*/  R2UR UR4, R16 ;  /* 0x00000000100472ca */ /* 0x000fe200000e0000 */
[----:B------:R-:W-:Y:S01]  /*0ed0*/  ULDC UR12, c[0x0][0x634] ;  /* 0x00018d00000c7ab9 */ /* 0x000fe20000000800 */
[----:B------:R-:W-:-:S11]  /*0ee0*/  R2UR UR15, R17 ;  /* 0x00000000110f72ca */ /* 0x000fd600000e0000 */
[----:B------:R-:W-:-:S04]  /*0ef0*/  UIADD3 UR12, UP1, UR4, UR12, URZ ;  /* 0x0000000c040c7290 */ /* 0x000fc8000ff3e03f */
[----:B------:R-:W-:-:S04]  /*0f00*/  UIADD3.X UR15, URZ, UR15, URZ, UP1, !UPT ;  /* 0x0000000f3f0f7290 */ /* 0x000fc80008ffe43f */
[----:B------:R-:W-:-:S04]  /*0f10*/  UIMAD.WIDE.U32 UR4, UR15, UR18, URZ ;  /* 0x000000120f0472a5 */ /* 0x000fc8000f8e003f */
[----:B------:R-:W-:Y:S02]  /*0f20*/  UIMAD.WIDE.U32 UR10, UP1, UR12, UR19, UR4 ;  /* 0x000000130c0a72a5 */ /* 0x000fe4000f820004 */
[----:B------:R-:W-:Y:S02]  /*0f30*/  UIMAD.WIDE.U32 UR4, UR12, UR18, URZ ;  /* 0x000000120c0472a5 */ /* 0x000fe4000f8e003f */
[----:B------:R-:W-:Y:S02]  /*0f40*/  UIADD3.X UR13, URZ, URZ, URZ, UP1, !UPT ;  /* 0x0000003f3f0d7290 */ /* 0x000fe40008ffe43f */
[----:B------:R-:W-:Y:S01]  /*0f50*/  UIADD3 URZ, UP1, UR5, UR10, URZ ;  /* 0x0000000a053f7290 */ /* 0x000fe2000ff3e03f */
[----:B------:R-:W-:-:S03]  /*0f60*/  UMOV UR12, UR11 ;  /* 0x0000000b000c7c82 */ /* 0x000fc60008000000 */
[----:B------:R-:W-:-:S12]  /*0f70*/  UIMAD.WIDE.U32.X UR4, UR15, UR19, UR12, UP1 ;  /* 0x000000130f0472a5 */ /* 0x000fd800088e040c */
.L_x_12:
[----:B------:R-:W-:Y:S01]  /*0f80*/  USHF.R.U64 UR4, UR4, UR16, UR5 ;  /* 0x0000001004047299 */ /* 0x000fe20008001205 */
[----:B------:R-:W-:Y:S01]  /*0f90*/  R2UR UR11, R17 ;  /* 0x00000000110b72ca */ /* 0x000fe200000e0000 */
[----:B------:R-:W-:Y:S02]  /*0fa0*/  USHF.R.U32.HI UR5, URZ, UR16, UR5 ;  /* 0x000000103f057299 */ /* 0x000fe40008011605 */
[----:B------:R-:W-:Y:S01]  /*0fb0*/  UIADD3 UR12, UP1, URZ, -UR4, URZ ;  /* 0x800000043f0c7290 */ /* 0x000fe2000ff3e03f */
[----:B------:R-:W-:Y:S01]  /*0fc0*/  ULDC.64 UR18, c[0x0][0x620] ;  /* 0x0001880000127ab9 */ /* 0x000fe20000000a00 */
[----:B------:R-:W-:Y:S02]  /*0fd0*/  UISETP.NE.AND UP2, UPT, UR40, URZ, UPT ;  /* 0x0000003f2800728c */ /* 0x000fe4000bf45270 */
[----:B------:R-:W-:Y:S01]  /*0fe0*/  UIADD3.X UR5, URZ, ~UR5, URZ, UP1, !UPT ;  /* 0x800000053f057290 */ /* 0x000fe20008ffe43f */
[----:B------:R-:W-:Y:S01]  /*0ff0*/  UMOV UR10, UR20 ;  /* 0x00000014000a7c82 */ /* 0x000fe20008000000 */
[----:B------:R-:W-:-:S02]  /*1000*/  ULDC UR13, c[0x0][0x618] ;  /* 0x00018600000d7ab9 */ /* 0x000fc40000000800 */
[----:B------:R-:W-:Y:S02]  /*1010*/  UIMAD UR5, UR5, UR18, URZ ;  /* 0x00000012050572a4 */ /* 0x000fe4000f8e023f */
[----:B------:R-:W-:Y:S02]  /*1020*/  UIMAD.WIDE.U32 UR10, UR12, UR18, UR10 ;  /* 0x000000120c0a72a5 */ /* 0x000fe4000f8e000a */
[----:B------:R-:W-:Y:S02]  /*1030*/  UIMAD UR12, UR12, UR19, UR5 ;  /* 0x000000130c0c72a4 */ /* 0x000fe4000f8e0205 */
[----:B------:R-:W-:Y:S02]  /*1040*/  @UP2 UIMAD UR7, UR17, UR9, UR8 ;  /* 0x00000009110722a4 */ /* 0x000fe4000f8e0208 */
[----:B------:R-:W-:Y:S01]  /*1050*/  UIADD3 UR11, UR11, UR12, URZ ;  /* 0x0000000c0b0b7290 */ /* 0x000fe2000fffe03f */
[----:B------:R-:W-:Y:S01]  /*1060*/  ULDC.64 UR8, c[0x0][0x640] ;  /* 0x0001900000087ab9 */ /* 0x000fe20000000a00 */
[----:B------:R-:W-:-:S02]  /*1070*/  ULDC UR15, c[0x0][0x608] ;  /* 0x00018200000f7ab9 */ /* 0x000fc40000000800 */
[----:B------:R-:W-:Y:S01]  /*1080*/  USHF.R.U64 UR20, UR10, UR13, UR11 ;  /* 0x0000000d0a147299 */ /* 0x000fe2000800120b */
[----:B------:R-:W-:Y:S01]  /*1090*/  ISETP.NE.U32.AND P0, PT, RZ, UR8, PT ;  /* 0x00000008ff007c0c */ /* 0x000fe2000bf05070 */
[----:B------:R-:W-:Y:S01]  /*10a0*/  USHF.R.U32.HI UR11, URZ, UR13, UR11 ;  /* 0x0000000d3f0b7299 */ /* 0x000fe2000801160b */
[----:B------:R-:W-:Y:S02]  /*10b0*/  ULDC UR21, c[0x0][0x658] ;  /* 0x0001960000157ab9 */ /* 0x000fe40000000800 */
[----:B------:R-:W-:Y:S01]  /*10c0*/  ISETP.NE.AND.EX P0, PT, RZ, UR9, PT, P0 ;  /* 0x00000009ff007c0c */ /* 0x000fe2000bf05300 */
[----:B------:R-:W-:Y:S02]  /*10d0*/  USHF.R.U64 UR25, UR20, UR15, UR11 ;  /* 0x0000000f14197299 */ /* 0x000fe4000800120b */
[----:B------:R-:W-:Y:S01]  /*10e0*/  USHF.R.U32.HI UR11, URZ, UR15, UR11 ;  /* 0x0000000f3f0b7299 */ /* 0x000fe2000801160b */
[----:B------:R-:W-:Y:S01]  /*10f0*/  UMOV UR10, 0xffffffff ;  /* 0xffffffff000a7882 */ /* 0x000fe20000000000 */
[----:B------:R-:W-:Y:S01]  /*1100*/  ULDC UR5, c[0x0][0x600] ;  /* 0x0001800000057ab9 */ /* 0x000fe20000000800 */
[----:B------:R-:W-:-:S02]  /*1110*/  USHF.L.U32 UR10, UR10, UR21, URZ ;  /* 0x000000150a0a7299 */ /* 0x000fc4000800063f */
[----:B------:R-:W-:Y:S02]  /*1120*/  USHF.R.U64 UR26, UR25, UR21, UR11 ;  /* 0x00000015191a7299 */ /* 0x000fe4000800120b */
[----:B------:R-:W-:Y:S02]  /*1130*/  ULOP3.LUT UR15, URZ, UR10, URZ, 0x33, !UPT ;  /* 0x0000000a3f0f7292 */ /* 0x000fe4000f8e333f */
[----:B------:R-:W-:Y:S02]  /*1140*/  UIADD3 UR19, UR5, -0x1, URZ ;  /* 0xffffffff05137890 */ /* 0x000fe4000fffe03f */
[----:B------:R-:W-:Y:S01]  /*1150*/  USHF.R.U32.HI UR11, URZ, UR21, UR11 ;  /* 0x000000153f0b7299 */ /* 0x000fe2000801160b */
[----:B------:R-:W-:Y:S01]  /*1160*/  ULDC UR22, c[0x0][0x648] ;  /* 0x0001920000167ab9 */ /* 0x000fe20000000800 */
[----:B------:R-:W-:Y:S01]  /*1170*/  ULDC UR23, c[0x0][0x638] ;  /* 0x00018e0000177ab9 */ /* 0x000fe20000000800 */
[----:B------:R-:W-:Y:S01]  /*1180*/  UMOV UR24, 0x1 ;  /* 0x0000000100187882 */ /* 0x000fe20000000000 */
[----:B------:R-:W-:Y:S01]  /*1190*/  UMOV UR10, UR26 ;  /* 0x0000001a000a7c82 */ /* 0x000fe20008000000 */
[----:B------:R-:W-:Y:S07]  /*11a0*/  @!P0 BRA `(.L_x_13) ;  /* 0x0000000000308947 */ /* 0x000fee0003800000 */
[----:B------:R-:W-:Y:S02]  /*11b0*/  ULDC UR16, c[0x0][0x64c] ;  /* 0x0001930000107ab9 */ /* 0x000fe40000000800 */
        /* <DEDUP_REMOVED lines=8> */
[----:B------:R-:W-:-:S07]  /*1240*/  UIMAD.WIDE.U32.X UR8, UR18, UR9, UR16, UP1 ;  /* 0x00000009120872a5 */ /* 0x000fce00088e0410 */
[----:B------:R-:W-:Y:S01]  /*1250*/  UMOV UR10, UR8 ;  /* 0x00000008000a7c82 */ /* 0x000fe20008000000 */
[----:B------:R-:W-:-:S05]  /*1260*/  UMOV UR11, UR9 ;  /* 0x00000009000b7c82 */ /* 0x000fca0008000000 */
.L_x_13:
[----:B------:R-:W-:Y:S01]  /*1270*/  USHF.R.U64 UR9, UR10, UR22, UR11 ;  /* 0x000000160a097299 */ /* 0x000fe2000800120b */
[----:B------:R-:W-:Y:S01]  /*1280*/  IMAD.MOV.U32 R0, RZ, RZ, 0x1 ;  /* 0x00000001ff007424 */ /* 0x000fe200078e00ff */
[----:B------:R-:W-:Y:S01]  /*1290*/  USHF.L.U32 UR8, UR24, UR21, URZ ;  /* 0x0000001518087299 */ /* 0x000fe2000800063f */
[----:B------:R-:W-:Y:S01]  /*12a0*/  IMAD.U32 R19, RZ, RZ, UR4 ;  /* 0x00000004ff137e24 */ /* 0x000fe2000f8e00ff */
[----:B------:R-:W-:Y:S02]  /*12b0*/  ULOP3.LUT UR15, UR25, UR15, URZ, 0xc0, !UPT ;  /* 0x0000000f190f7292 */ /* 0x000fe4000f8ec03f */
[----:B------:R-:W-:Y:S02]  /*12c0*/  UIADD3 UR10, -UR9, URZ, URZ ;  /* 0x0000003f090a7290 */ /* 0x000fe4000fffe13f */
[----:B------:R-:W-:Y:S02]  /*12d0*/  UIMAD UR15, UR8, UR9, UR15 ;  /* 0x00000009080f72a4 */ /* 0x000fe4000f8e020f */
[----:B------:R-:W-:-:S02]  /*12e0*/  ULOP3.LUT UR19, UR20, UR19, URZ, 0xc0, !UPT ;  /* 0x0000001314137292 */ /* 0x000fc4000f8ec03f */
[----:B------:R-:W-:Y:S01]  /*12f0*/  UIMAD UR8, UR10, UR23, UR26 ;  /* 0x000000170a0872a4 */ /* 0x000fe2000f8e021a */
[----:B------:R-:W-:Y:S01]  /*1300*/  ULDC UR9, c[0x0][0x610] ;  /* 0x0001840000097ab9 */ /* 0x000fe20000000800 */
[----:B------:R-:W-:Y:S02]  /*1310*/  UISETP.NE.AND UP1, UPT, UR40, URZ, UPT ;  /* 0x0000003f2800728c */ /* 0x000fe4000bf25270 */
[----:B------:R-:W-:Y:S02]  /*1320*/  UIMAD UR7, UR15, UR9, UR7 ;  /* 0x000000090f0772a4 */ /* 0x000fe4000f8e0207 */
[----:B------:R-:W-:-:S04]  /*1330*/  UIMAD UR8, UR8, UR5, UR19 ;  /* 0x00000005080872a4 */ /* 0x000fc8000f8e0213 */
[----:B------:R-:W-:Y:S02]  /*1340*/  USEL UR5, UR8, UR7, !UP1 ;  /* 0x0000000708057287 */ /* 0x000fe4000c800000 */
[----:B------:R-:W-:-:S04]  /*1350*/  USEL UR7, UR7, UR8, !UP1 ;  /* 0x0000000807077287 */ /* 0x000fc8000c800000 */
[----:B------:R-:W-:Y:S02]  /*1360*/  IMAD.U32 R2, RZ, RZ, UR5 ;  /* 0x00000005ff027e24 */ /* 0x000fe4000f8e00ff */
[----:B------:R-:W-:-:S07]  /*1370*/  IMAD.U32 R18, RZ, RZ, UR7 ;  /* 0x00000007ff127e24 */ /* 0x000fce000f8e00ff */
.L_x_11:
[----:B------:R-:W-:Y:S05]  /*1380*/  @!P1 BRA `(.L_x_14) ;  /* 0x00000000000c9947 */ /* 0x000fea0003800000 */
[----:B------:R-:W-:Y:S01]  /*1390*/  UCGABAR_WAIT ;  /* 0x0000000000007dc7 */ /* 0x000fe20008000000 */
[----:B------:R-:W-:Y:S01]  /*13a0*/  CCTL.IVALL ;  /* 0x00000000ff00798f */ /* 0x000fe20002000000 */
[----:B------:R-:W-:Y:S05]  /*13b0*/  BRA `(.L_x_15) ;  /* 0x0000000000047947 */ /* 0x000fea0003800000 */
.L_x_14:
[----:B------:R-:W-:Y:S06]  /*13c0*/  BAR.SYNC.DEFER_BLOCKING 0x0 ;  /* 0x0000000000007b1d */ /* 0x000fec0000010000 */
.L_x_15:
[----:B------:R-:W-:Y:S02]  /*13d0*/  ULDC UR4, c[0x0][0x28c] ;  /* 0x0000a30000047ab9 */ /* 0x000fe40000000800 */
[----:B------:R-:W-:-:S04]  /*13e0*/  UIADD3 UR4, UR4, 0x7f, URZ ;  /* 0x0000007f04047890 */ /* 0x000fc8000fffe03f */
[----:B------:R-:W-:-:S04]  /*13f0*/  USHF.R.S32.HI UR5, URZ, 0x1f, UR4 ;  /* 0x0000001f3f057899 */ /* 0x000fc80008011404 */
[----:B------:R-:W-:-:S04]  /*1400*/  ULEA.HI UR5, UR5, UR4, URZ, 0x7 ;  /* 0x0000000405057291 */ /* 0x000fc8000f8f383f */
[----:B------:R-:W-:Y:S01]  /*1410*/  USHF.R.S32.HI UR37, URZ, 0x7, UR5 ;  /* 0x000000073f257899 */ /* 0x000fe20008011405 */
[----:B------:R-:W-:Y:S11]  /*1420*/  @!P2 BRA `(.L_x_16) ;  /* 0x0000009400d8a947 */ /* 0x000ff60003800000 */
[----:B------:R-:W-:-:S06]  /*1430*/  UISETP.GT.U32.AND UP1, UPT, UR14, 0x1, UPT ;  /* 0x000000010e00788c */ /* 0x000fcc000bf24070 */
[----:B------:R-:W-:-:S13]  /*1440*/  PLOP3.LUT P0, PT, PT, PT, UP1, 0x80, 0x0 ;  /* 0x000000000000781c */ /* 0x000fda0003f0f018 */
[----:B------:R-:W-:Y:S05]  /*1450*/  @P0 EXIT ;  /* 0x000000000000094d */ /* 0x000fea0003800000 */
.L_x_17:
[----:B------:R-:W-:-:S08]  /*1460*/  NOP ;  /* 0x0000000000007918 */ /* 0x000fd00000000000 */
[----:B------:R-:W0:Y:S02]  /*1470*/  USETMAXREG.TRY_ALLOC.CTAPOOL UP1, 0xe8 ;  /* 0x000000e8000079c8 */ /* 0x000e240008020600 */
[----:B0-----:R-:W-:-:S13]  /*1480*/  PLOP3.LUT P0, PT, PT, PT, UP1, 0x80, 0x0 ;  /* 0x000000000000781c */ /* 0x001fda0003f0f018 */
[----:B------:R-:W-:Y:S05]  /*1490*/  @!P0 BRA `(.L_x_17) ;  /* 0xfffffffc00f08947 */ /* 0x000fea000383ffff */
[----:B------:R-:W-:-:S13]  /*14a0*/  LOP3.LUT P0, RZ, R0, 0xff, RZ, 0xc0, !PT ;  /* 0x000000ff00ff7812 */ /* 0x000fda000780c0ff */
[----:B------:R-:W-:Y:S05]  /*14b0*/  @!P0 EXIT ;  /* 0x000000000000894d */ /* 0x000fea0003800000 */
[----:B------:R-:W0:Y:S01]  /*14c0*/  S2UR UR5, SR_CgaCtaId ;  /* 0x00000000000579c3 */ /* 0x000e220000008800 */
[----:B------:R-:W-:Y:S01]  /*14d0*/  VIADD R8, R8, 0xffffffff ;  /* 0xffffffff08087836 */ /* 0x000fe20000000000 */
[CC--:B------:R-:W-:Y:S01]  /*14e0*/  LEA.HI R0, R9.reuse, R4.reuse, RZ, 0x2 ;  /* 0x0000000409007211 */ /* 0x0c0fe200078f10ff */
[----:B------:R-:W-:Y:S01]  /*14f0*/  UMOV UR43, 0x400 ;  /* 0x00000400002b7882 */ /* 0x000fe20000000000 */
[----:B------:R-:W-:Y:S01]  /*1500*/  LEA.HI R9, R9, R4, RZ, 0x5 ;  /* 0x0000000409097211 */ /* 0x000fe200078f28ff */
[----:B------:R-:W-:Y:S01]  /*1510*/  USHF.R.U32.HI UR4, URZ, 0x1, UR37 ;  /* 0x000000013f047899 */ /* 0x000fe20008011625 */
[C---:B------:R-:W-:Y:S01]  /*1520*/  R2UR UR45, R8.reuse ;  /* 0x00000000082d72ca */ /* 0x040fe200000e0000 */
[----:B------:R-:W-:Y:S01]  /*1530*/  ULOP3.LUT UR44, UR37, 0x1, URZ, 0xc0, !UPT ;  /* 0x00000001252c7892 */ /* 0x000fe2000f8ec03f */
[--C-:B------:R-:W-:Y:S01]  /*1540*/  SHF.R.S32.HI R154, RZ, 0x2, R0.reuse ;  /* 0x00000002ff9a7819 */ /* 0x100fe20000011400 */
[----:B------:R-:W-:Y:S01]  /*1550*/  UISETP.LT.AND UP1, UPT, UR37, 0x1, UPT ;  /* 0x000000012500788c */ /* 0x000fe2000bf21270 */
[----:B------:R-:W-:Y:S01]  /*1560*/  SHF.R.S32.HI R3, RZ, 0x1f, R0 ;  /* 0x0000001fff037819 */ /* 0x000fe20000011400 */
[----:B------:R-:W-:Y:S01]  /*1570*/  ULOP3.LUT UR4, UR4, 0x1, URZ, 0xc0, !UPT ;  /* 0x0000000104047892 */ /* 0x000fe2000f8ec03f */
[----:B------:R-:W-:Y:S01]  /*1580*/  SHF.R.S32.HI R9, RZ, 0x5, R9 ;  /* 0x00000005ff097819 */ /* 0x000fe20000011409 */
[----:B------:R-:W-:Y:S01]  /*1590*/  ULDC UR6, c[0x0][0x284] ;  /* 0x0000a10000067ab9 */ /* 0x000fe20000000800 */
[----:B------:R-:W-:Y:S01]  /*15a0*/  LEA.HI R3, R3, R154, RZ, 0x3 ;  /* 0x0000009a03037211 */ /* 0x000fe200078f18ff */
[----:B------:R-:W-:Y:S01]  /*15b0*/  USEL UR44, UR44, URZ, !UP0 ;  /* 0x0000003f2c2c7287 */ /* 0x000fe2000c000000 */
[----:B------:R-:W-:Y:S01]  /*15c0*/  ISETP.NE.AND P0, PT, R8, RZ, PT ;  /* 0x000000ff0800720c */ /* 0x000fe20003f05270 */
[----:B------:R-:W-:Y:S01]  /*15d0*/  USEL UR47, UR37, 0x1, UP1 ;  /* 0x00000001252f7887 */ /* 0x000fe20008800000 */
[----:B------:R-:W-:Y:S01]  /*15e0*/  LOP3.LUT R3, R3, 0xfffffff8, RZ, 0xc0, !PT ;  /* 0xfffffff803037812 */ /* 0x000fe200078ec0ff */
[----:B------:R-:W-:Y:S01]  /*15f0*/  USHF.L.U32 UR45, UR45, 0x3, URZ ;  /* 0x000000032d2d7899 */ /* 0x000fe2000800063f */
[----:B------:R-:W-:Y:S01]  /*1600*/  SEL R170, RZ, 0x1, P0 ;  /* 0x00000001ffaa7807 */ /* 0x000fe20000000000 */
[----:B------:R-:W-:-:S02]  /*1610*/  UISETP.EQ.U32.AND UP0, UPT, UR4, 0x1, !UP0 ;  /* 0x000000010400788c */ /* 0x000fc4000c702070 */
[----:B------:R-:W-:Y:S01]  /*1620*/  IMAD.IADD R154, R154, 0x1, -R3 ;  /* 0x000000019a9a7824 */ /* 0x000fe200078e0a03 */
[----:B0-----:R-:W-:Y:S01]  /*1630*/  ULEA UR43, UR5, UR43, 0x18 ;  /* 0x0000002b052b7291 */ /* 0x001fe2000f8ec03f */
[----:B------:R-:W-:Y:S01]  /*1640*/  IMAD.U32 R158, RZ, RZ, UR45 ;  /* 0x0000002dff9e7e24 */ /* 0x000fe2000f8e00ff */
[----:B------:R-:W-:Y:S01]  /*1650*/  LOP3.LUT R3, R0, 0xfffffffc, RZ, 0xc0, !PT ;  /* 0xfffffffc00037812 */ /* 0x000fe200078ec0ff */
[C-C-:B------:R-:W-:Y:S01]  /*1660*/  IMAD R161, R9.reuse, -0x10, -R154.reuse ;  /* 0xfffffff009a17824 */ /* 0x140fe200078e0a9a */
[----:B------:R-:W-:Y:S01]  /*1670*/  UIADD3 UR46, UR43, 0x30, URZ ;  /* 0x000000302b2e7890 */ /* 0x000fe2000fffe03f */
[--C-:B------:R-:W-:Y:S01]  /*1680*/  SHF.R.S32.HI R155, RZ, 0x1f, R154.reuse ;  /* 0x0000001fff9b7819 */ /* 0x100fe2000001149a */
[----:B------:R-:W-:Y:S01]  /*1690*/  ULOP3.LUT UR36, UR42, 0x1, URZ, 0xfc, !UPT ;  /* 0x000000012a247892 */ /* 0x000fe2000f8efc3f */
[----:B------:R-:W-:Y:S01]  /*16a0*/  LOP3.LUT R160, R158, 0x8, RZ, 0xc0, !PT ;  /* 0x000000089ea07812 */ /* 0x000fe200078ec0ff */
[----:B------:R-:W-:Y:S01]  /*16b0*/  IMAD.IADD R156, R4, 0x1, -R3 ;  /* 0x00000001049c7824 */ /* 0x000fe200078e0a03 */
[----:B------:R-:W-:Y:S01]  /*16c0*/  LOP3.LUT R158, R158, 0x8, RZ, 0xc, !PT ;  /* 0x000000089e9e7812 */ /* 0x000fe200078e0cff */
[----:B------:R-:W-:Y:S01]  /*16d0*/  IMAD.U32 R157, RZ, RZ, UR46 ;  /* 0x0000002eff9d7e24 */ /* 0x000fe2000f8e00ff */
[----:B------:R-:W-:Y:S01]  /*16e0*/  LOP3.LUT R160, R160, 0x18, RZ, 0x3c, !PT ;  /* 0x00000018a0a07812 */ /* 0x000fe200078e3cff */
[----:B------:R-:W-:Y:S01]  /*16f0*/  IMAD.WIDE R154, R9, 0x10, R154 ;  /* 0x00000010099a7825 */ /* 0x000fe200078e029a */
[----:B------:R-:W-:-:S02]  /*1700*/  UIADD3 UR47, -UR47, UR37, URZ ;  /* 0x000000252f2f7290 */ /* 0x000fc4000fffe13f */
[----:B------:R-:W-:Y:S01]  /*1710*/  USEL UR48, URZ, 0x1, !UP0 ;  /* 0x000000013f307887 */ /* 0x000fe2000c000000 */
[----:B------:R-:W-:Y:S02]  /*1720*/  VIADD R159, R157, UR45 ;  /* 0x0000002d9d9f7c36 */ /* 0x000fe40008000000 */
[----:B------:R-:W-:-:S09]  /*1730*/  VIADD R161, R161, UR6 ;  /* 0x00000006a1a17c36 */ /* 0x000fd20008000000 */
.L_x_293:
[----:B------:R-:W-:Y:S01]  /*1740*/  SHF.L.U32 R0, R170, 0x1f, RZ ;  /* 0x0000001faa007819 */ /* 0x000fe200000006ff */
[----:B------:R-:W-:Y:S02]  /*1750*/  ULDC UR4, c[0x0][0x28c] ;  /* 0x0000a30000047ab9 */ /* 0x000fe40000000800 */
[----:B------:R-:W-:Y:S01]  /*1760*/  ISETP.LT.AND P1, PT, RZ, UR4, PT ;  /* 0x00000004ff007c0c */ /* 0x000fe2000bf21270 */
[----:B------:R-:W0:Y:S02]  /*1770*/  SYNCS.PHASECHK.TRANS64.TRYWAIT P0, [R157+UR45], R0 ;  /* 0x000000009d0075a7 */ /* 0x000e24000800016d */
[----:B01234-:R-:W-:Y:S10]  /*1780*/  @!P0 BRA `(.L_x_18) ;  /* 0x000000a000f88947 */ /* 0x01fff40003800000 */
.L_x_313:
[----:B------:R-:W-:Y:S05]  /*1790*/  @P1 BRA `(.L_x_19) ;  /* 0x0000000000401947 */ /* 0x000fea0003800000 */
[----:B0-----:R-:W-:Y:S01]  /*17a0*/  MOV R0, 0x0 ;  /* 0x0000000000007802 */ /* 0x001fe20000000f00 */
[----:B------:R-:W-:Y:S01]  /*17b0*/  ULDC.64 UR4, c[0x4][0x68] ;  /* 0x01001a0000047ab9 */ /* 0x000fe20000000a00 */
[----:B------:R-:W-:Y:S01]  /*17c0*/  ULDC.64 UR6, c[0x4][0x8] ;  /* 0x0100020000067ab9 */ /* 0x000fe20000000a00 */
[----:B------:R-:W-:Y:S01]  /*17d0*/  IMAD.U32 R4, RZ, RZ, UR4 ;  /* 0x00000004ff047e24 */ /* 0x000fe2000f8e00ff */
[----:B------:R0:W1:Y:S01]  /*17e0*/  LDC.64 R14, c[0x4][R0] ;  /* 0x01000000000e7b82 */ /* 0x0000620000000a00 */
[----:B------:R-:W-:Y:S01]  /*17f0*/  IMAD.U32 R5, RZ, RZ, UR5 ;  /* 0x00000005ff057e24 */ /* 0x000fe2000f8e00ff */
[----:B------:R-:W-:Y:S01]  /*1800*/  ULDC.64 UR4, c[0x4][0x70] ;  /* 0x01001c0000047ab9 */ /* 0x000fe20000000a00 */
[----:B------:R-:W-:Y:S02]  /*1810*/  IMAD.U32 R10, RZ, RZ, UR6 ;  /* 0x00000006ff0a7e24 */ /* 0x000fe4000f8e00ff */
[----:B------:R-:W-:Y:S02]  /*1820*/  IMAD.U32 R6, RZ, RZ, UR4 ;  /* 0x00000004ff067e24 */ /* 0x000fe4000f8e00ff */
[----:B------:R-:W-:-:S02]  /*1830*/  IMAD.U32 R7, RZ, RZ, UR5 ;  /* 0x00000005ff077e24 */ /* 0x000fc4000f8e00ff */
[----:B------:R-:W-:Y:S02]  /*1840*/  IMAD.U32 R11, RZ, RZ, UR7 ;  /* 0x00000007ff0b7e24 */ /* 0x000fe4000f8e00ff */
[----:B------:R-:W-:Y:S02]  /*1850*/  IMAD.MOV.U32 R8, RZ, RZ, 0x1e1 ;  /* 0x000001e1ff087424 */ /* 0x000fe400078e00ff */
[----:B------:R-:W-:Y:S02]  /*1860*/  IMAD.MOV.U32 R12, RZ, RZ, 0x1 ;  /* 0x00000001ff0c7424 */ /* 0x000fe400078e00ff */
[----:B0-----:R-:W-:-:S07]  /*1870*/  IMAD.MOV.U32 R13, RZ, RZ, RZ ;  /* 0x000000ffff0d7224 */ /* 0x001fce00078e00ff */
[----:B------:R-:W-:-:S07]  /*1880*/  LEPC R20, `(.L_x_19) ;  /* 0x000000001014794e */ /* 0x000fce0000000000 */
[----:B-1---5:R-:W-:Y:S05]  /*1890*/  CALL.ABS.NOINC R14 ;  /* 0x000000000e007343 */ /* 0x022fea0003c00000 */
.L_x_19:
[----:B0-----:R-:W-:-:S05]  /*18a0*/  IMAD.U32 R0, RZ, RZ, UR36 ;  /* 0x00000024ff007e24 */ /* 0x001fca000f8e00ff */
[----:B------:R-:W-:-:S13]  /*18b0*/  ISETP.NE.AND P0, PT, R0, 0x3, PT ;  /* 0x000000030000780c */ /* 0x000fda0003f05270 */
[----:B------:R-:W-:Y:S05]  /*18c0*/  @!P0 BRA `(.L_x_20) ;  /* 0x0000000000048947 */ /* 0x000fea0003800000 */
[----:B------:R-:W-:Y:S01]  /*18d0*/  BPT.TRAP 0x1 ;  /* 0x000000040000795c */ /* 0x000fe20000300000 */
.L_x_20:
[----:B------:R-:W-:Y:S02]  /*18e0*/  IMAD.U32 R3, RZ, RZ, UR44 ;  /* 0x0000002cff037e24 */ /* 0x000fe4000f8e00ff */
[----:B------:R-:W-:-:S03]  /*18f0*/  IMAD.U32 R0, RZ, RZ, UR48 ;  /* 0x00000030ff007e24 */ /* 0x000fc6000f8e00ff */
[----:B------:R-:W-:Y:S02]  /*1900*/  LEA R3, R3, UR43, 0x3 ;  /* 0x0000002b03037c11 */ /* 0x000fe4000f8e18ff */
[----:B------:R-:W-:-:S04]  /*1910*/  SHF.L.U32 R0, R0, 0x1f, RZ ;  /* 0x0000001f00007819 */ /* 0x000fc800000006ff */
[----:B------:R0:W1:Y:S01]  /*1920*/  SYNCS.PHASECHK.TRANS64.TRYWAIT P1, [R3+URZ], R0 ;  /* 0x00000000030075a7 */ /* 0x000062000802017f */
[----:B------:R-:W-:Y:S05]  /*1930*/  @!P0 BRA `(.L_x_21) ;  /* 0x0000000000048947 */ /* 0x000fea0003800000 */
[----:B------:R-:W-:Y:S01]  /*1940*/  BPT.TRAP 0x1 ;  /* 0x000000040000795c */ /* 0x000fe20000300000 */
.L_x_21:
[----:B------:R-:W-:-:S05]  /*1950*/  IMAD.U32 R4, RZ, RZ, UR47 ;  /* 0x0000002fff047e24 */ /* 0x000fca000f8e00ff */
[----:B------:R-:W-:Y:S01]  /*1960*/  ISETP.GE.AND P2, PT, R4, 0x1, PT ;  /* 0x000000010400780c */ /* 0x000fe20003f46270 */
[----:B-1----:R-:W-:-:S12]  /*1970*/  @P1 BRA `(.L_x_22) ;  /* 0x0000000000081947 */ /* 0x002fd80003800000 */
[----:B------:R-:W1:Y:S02]  /*1980*/  SYNCS.PHASECHK.TRANS64.TRYWAIT P1, [R3+URZ], R0 ;  /* 0x00000000030075a7 */ /* 0x000e64000802017f */
[----:B-1----:R-:W-:Y:S05]  /*1990*/  @!P1 BRA `(.L_x_23) ;  /* 0x000000a000889947 */ /* 0x002fea0003800000 */
.L_x_22:
[----:B------:R-:W-:Y:S05]  /*19a0*/  WARPSYNC.ALL ;  /* 0x0000000000007948 */ /* 0x000fea0003800000 */
[----:B------:R-:W-:Y:S01]  /*19b0*/  UIADD3 UR4, UR43, 0x100, URZ ;  /* 0x000001002b047890 */ /* 0x000fe2000fffe03f */
[----:B------:R-:W-:Y:S01]  /*19c0*/  WARPGROUP.ARRIVE ;  /* 0x00000000000079c5 */ /* 0x000fe20000000000 */
[----:B------:R-:W-:Y:S02]  /*19d0*/  UIADD3 UR5, UR43, 0x8100, URZ ;  /* 0x000081002b057890 */ /* 0x000fe4000fffe03f */
[----:B------:R-:W-:Y:S02]  /*19e0*/  USHF.R.U32.HI UR4, URZ, 0x4, UR4 ;  /* 0x000000043f047899 */ /* 0x000fe40008011604 */
[----:B------:R-:W-:-:S02]  /*19f0*/  USHF.R.U32.HI UR5, URZ, 0x4, UR5 ;  /* 0x000000043f057899 */ /* 0x000fc40008011605 */
[----:B------:R-:W-:Y:S02]  /*1a00*/  ULOP3.LUT UR4, UR4, 0x3fff, URZ, 0xc0, !UPT ;  /* 0x00003fff04047892 */ /* 0x000fe4000f8ec03f */
[----:B------:R-:W-:Y:S02]  /*1a10*/  ULOP3.LUT UR5, UR5, 0x3fff, URZ, 0xc0, !UPT ;  /* 0x00003fff05057892 */ /* 0x000fe4000f8ec03f */
[----:B------:R-:W-:Y:S02]  /*1a20*/  ULOP3.LUT UR4, UR4, 0x10000, URZ, 0xfc, !UPT ;  /* 0x0001000004047892 */ /* 0x000fe4000f8efc3f */
[----:B------:R-:W-:Y:S02]  /*1a30*/  ULOP3.LUT UR5, UR5, 0x10000, URZ, 0xfc, !UPT ;  /* 0x0001000005057892 */ /* 0x000fe4000f8efc3f */
[----:B------:R-:W-:Y:S02]  /*1a40*/  ULEA UR7, UR44, UR4, 0xa ;  /* 0x000000042c077291 */ /* 0x000fe4000f8e503f */
[----:B------:R-:W-:Y:S01]  /*1a50*/  ULEA UR6, UR44, UR5, 0xc ;  /* 0x000000052c067291 */ /* 0x000fe2000f8e603f */
[----:B------:R-:W-:Y:S01]  /*1a60*/  UMOV UR9, 0x40000040 ;  /* 0x4000004000097882 */ /* 0x000fe20000000000 */
[----:B------:R-:W-:-:S03]  /*1a70*/  UMOV UR11, 0x40000040 ;  /* 0x40000040000b7882 */ /* 0x000fc60000000000 */
[----:B------:R-:W-:Y:S02]  /*1a80*/  UMOV UR8, UR7 ;  /* 0x0000000700087c82 */ /* 0x000fe40008000000 */
[----:B------:R-:W-:Y:S02]  /*1a90*/  UMOV UR10, UR6 ;  /* 0x00000006000a7c82 */ /* 0x000fe40008000000 */
[----:B------:R-:W-:Y:S01]  /*1aa0*/  HGMMA.64x256x16.F32 R24, gdesc[UR8], RZ, !UPT, gsb0 ;  /* 0x03e00000081879f0 */ /* 0x000fe2000c0008ff */
[----:B------:R-:W-:Y:S02]  /*1ab0*/  UIADD3 UR8, UR7, 0x2, URZ ;  /* 0x0000000207087890 */ /* 0x000fe4000fffe03f */
[----:B------:R-:W-:Y:S01]  /*1ac0*/  UIADD3 UR10, UR6, 0x2, URZ ;  /* 0x00000002060a7890 */ /* 0x000fe2000fffe03f */
[----:B------:R-:W-:Y:S01]  /*1ad0*/  UMOV UR9, 0x40000040 ;  /* 0x4000004000097882 */ /* 0x000fe20000000000 */
[----:B------:R-:W-:Y:S01]  /*1ae0*/  UMOV UR11, 0x40000040 ;  /* 0x40000040000b7882 */ /* 0x000fe20000000000 */
[----:B------:R-:W-:-:S02]  /*1af0*/  WARPGROUP.DEPBAR.LE gsb0, 0x0 ;  /* 0x00008000000079c5 */ /* 0x000fc40000010000 */
[----:B------:R-:W-:-:S15]  /*1b00*/  WARPGROUP.ARRIVE ;  /* 0x00000000000079c5 */ /* 0x000fde0000000000 */
[----:B------:R-:W-:-:S05]  /*1b10*/  NOP ;  /* 0x0000000000007918 */ /* 0x000fca0000000000 */
[----:B------:R-:W-:Y:S01]  /*1b20*/  HGMMA.64x256x16.F32 R24, gdesc[UR8], R24, gsb0 ;  /* 0x03e00000081879f0 */ /* 0x000fe20008000818 */
[----:B------:R-:W-:Y:S02]  /*1b30*/  UIADD3 UR8, UR7, 0x4, URZ ;  /* 0x0000000407087890 */ /* 0x000fe4000fffe03f */
[----:B------:R-:W-:Y:S01]  /*1b40*/  UIADD3 UR10, UR6, 0x4, URZ ;  /* 0x00000004060a7890 */ /* 0x000fe2000fffe03f */
[----:B------:R-:W-:Y:S01]  /*1b50*/  UMOV UR9, 0x40000040 ;  /* 0x4000004000097882 */ /* 0x000fe20000000000 */
[----:B------:R-:W-:Y:S01]  /*1b60*/  UMOV UR11, 0x40000040 ;  /* 0x40000040000b7882 */ /* 0x000fe20000000000 */
[----:B------:R-:W-:Y:S02]  /*1b70*/  WARPGROUP.DEPBAR.LE gsb0, 0x0 ;  /* 0x00008000000079c5 */ /* 0x000fe40000010000 */
        /* <DEDUP_REMOVED lines=42> */
[----:B------:R-:W-:Y:S03]  /*1e20*/  HGMMA.64x256x16.F32 R24, gdesc[UR8], R24, gsb0 ;  /* 0x03e00000081879f0 */ /* 0x000fe60008000818 */
[----:B------:R-:W-:Y:S02]  /*1e30*/  WARPGROUP.DEPBAR.LE gsb0, 0x0 ;  /* 0x00008000000079c5 */ /* 0x000fe40000010000 */
[----:B------:R-:W-:Y:S05]  /*1e40*/  @!P2 BRA `(.L_x_24) ;  /* 0x0000000400a4a947 */ /* 0x000fea0003800000 */
[----:B------:R-:W-:Y:S01]  /*1e50*/  UIADD3 UR6, UR44, 0x1, URZ ;  /* 0x000000012c067890 */ /* 0x000fe2000fffe03f */
[----:B01----:R-:W-:Y:S02]  /*1e60*/  IMAD.U32 R0, RZ, RZ, UR47 ;  /* 0x0000002fff007e24 */ /* 0x003fe4000f8e00ff */
[----:B------:R-:W-:Y:S01]  /*1e70*/  IMAD.U32 R3, RZ, RZ, UR44 ;  /* 0x0000002cff037e24 */ /* 0x000fe2000f8e00ff */
[----:B------:R-:W-:-:S04]  /*1e80*/  UISETP.NE.AND UP0, UPT, UR6, 0x2, UPT ;  /* 0x000000020600788c */ /* 0x000fc8000bf05270 */
[----:B------:R-:W-:Y:S02]  /*1e90*/  USEL UR7, URZ, 0x1, UP0 ;  /* 0x000000013f077887 */ /* 0x000fe40008000000 */
[----:B------:R-:W-:Y:S02]  /*1ea0*/  USEL UR6, UR6, URZ, UP0 ;  /* 0x0000003f06067287 */ /* 0x000fe40008000000 */
[----:B------:R-:W-:-:S06]  /*1eb0*/  ULOP3.LUT UR7, UR48, UR7, URZ, 0x3c, !UPT ;  /* 0x0000000730077292 */ /* 0x000fcc000f8e3c3f */
[----:B------:R-:W-:-:S07]  /*1ec0*/  IMAD.U32 R6, RZ, RZ, UR7 ;  /* 0x00000007ff067e24 */ /* 0x000fce000f8e00ff */
.L_x_31:
[----:B------:R-:W-:Y:S05]  /*1ed0*/  @!P0 BRA `(.L_x_25) ;  /* 0x0000000000048947 */ /* 0x000fea0003800000 */
[----:B------:R-:W-:Y:S01]  /*1ee0*/  BPT.TRAP 0x1 ;  /* 0x000000040000795c */ /* 0x000fe20000300000 */
.L_x_25:
[----:B------:R-:W-:Y:S01]  /*1ef0*/  ULEA UR7, UR6, UR43, 0x3 ;  /* 0x0000002b06077291 */ /* 0x000fe2000f8e183f */
[----:B------:R-:W-:-:S08]  /*1f00*/  SHF.L.U32 R4, R6, 0x1f, RZ ;  /* 0x0000001f06047819 */ /* 0x000fd000000006ff */
[----:B------:R0:W1:Y:S01]  /*1f10*/  SYNCS.PHASECHK.TRANS64.TRYWAIT P1, [UR7], R4 ;  /* 0x00000004ff0075a7 */ /* 0x0000620008020147 */
[----:B------:R-:W-:Y:S05]  /*1f20*/  @!P0 BRA `(.L_x_26) ;  /* 0x0000000000048947 */ /* 0x000fea0003800000 */
[----:B------:R-:W-:Y:S01]  /*1f30*/  BPT.TRAP 0x1 ;  /* 0x000000040000795c */ /* 0x000fe20000300000 */
.L_x_26:
[----:B-1----:R-:W-:Y:S05]  /*1f40*/  @P1 BRA `(.L_x_27) ;  /* 0x0000000000081947 */ /* 0x002fea0003800000 */
[----:B------:R-:W1:Y:S02]  /*1f50*/  SYNCS.PHASECHK.TRANS64.TRYWAIT P1, [UR7], R4 ;  /* 0x00000004ff0075a7 */ /* 0x000e640008020147 */
[----:B-1----:R-:W-:Y:S05]  /*1f60*/  @!P1 BRA `(.L_x_28) ;  /* 0x0000009c00289947 */ /* 0x002fea0003800000 */
.L_x_27:
[----:B------:R-:W-:Y:S01]  /*1f70*/  ULEA UR12, UR6, UR4, 0xa ;  /* 0x00000004060c7291 */ /* 0x000fe2000f8e503f */
[----:B------:R-:W-:Y:S01]  /*1f80*/  WARPGROUP.ARRIVE ;  /* 0x00000000000079c5 */ /* 0x000fe20000000000 */
[----:B------:R-:W-:Y:S01]  /*1f90*/  ULEA UR7, UR6, UR5, 0xc ;  /* 0x0000000506077291 */ /* 0x000fe2000f8e603f */
[----:B------:R-:W-:Y:S01]  /*1fa0*/  UMOV UR9, 0x40000040 ;  /* 0x4000004000097882 */ /* 0x000fe20000000000 */
[----:B------:R-:W-:-:S03]  /*1fb0*/  UMOV UR11, 0x40000040 ;  /* 0x40000040000b7882 */ /* 0x000fc60000000000 */
[----:B------:R-:W-:Y:S02]  /*1fc0*/  UMOV UR8, UR12 ;  /* 0x0000000c00087c82 */ /* 0x000fe40008000000 */
[----:B------:R-:W-:Y:S02]  /*1fd0*/  UMOV UR10, UR7 ;  /* 0x00000007000a7c82 */ /* 0x000fe40008000000 */
[----:B------:R-:W-:Y:S01]  /*1fe0*/  HGMMA.64x256x16.F32 R24, gdesc[UR8], R24, gsb0 ;  /* 0x03e00000081879f0 */ /* 0x000fe20008000818 */
        /* <DEDUP_REMOVED lines=58> */
[----:B------:R-:W-:Y:S01]  /*2390*/  BPT.TRAP 0x1 ;  /* 0x000000040000795c */ /* 0x000fe20000300000 */
.L_x_29:
[----:B------:R-:W-:Y:S01]  /*23a0*/  ISETP.NE.AND P1, PT, R152, RZ, PT ;  /* 0x000000ff9800720c */ /* 0x000fe20003f25270 */
[----:B------:R-:W-:-:S12]  /*23b0*/  UISETP.GT.U32.AND UP0, UPT, UR42, 0x1, UPT ;  /* 0x000000012a00788c */ /* 0x000fd8000bf04070 */
[----:B01----:R-:W-:-:S05]  /*23c0*/  @P1 LEA R4, R3, UR43, 0x3 ;  /* 0x0000002b03041c11 */ /* 0x003fca000f8e18ff */
[----:B------:R-:W-:-:S05]  /*23d0*/  @P1 VIADD R4, R4, 0x10 ;  /* 0x0000001004041836 */ /* 0x000fca0000000000 */
[----:B------:R-:W-:-:S04]  /*23e0*/  @P1 PRMT R4, R153, 0x654, R4 ;  /* 0x0000065499041816 */ /* 0x000fc80000000004 */
[----:B------:R0:W-:Y:S01]  /*23f0*/  @P1 SYNCS.ARRIVE.TRANS64.RED.A1T0 RZ, [R4+URZ], RZ ;  /* 0x000000ff04ff19a7 */ /* 0x0001e2000810043f */
[----:B------:R-:W-:-:S13]  /*2400*/  PLOP3.LUT P1, PT, PT, PT, UP0, 0x80, 0x0 ;  /* 0x000000000000781c */ /* 0x000fda0003f2f008 */
[----:B0-----:R-:W-:Y:S05]  /*2410*/  @P1 BRA `(.L_x_30) ;  /* 0x0000000000041947 */ /* 0x001fea0003800000 */
[----:B------:R-:W-:Y:S01]  /*2420*/  BPT.TRAP 0x1 ;  /* 0x000000040000795c */ /* 0x000fe20000300000 */
.L_x_30:
[----:B------:R-:W-:Y:S01]  /*2430*/  UIADD3 UR6, UR6, 0x1, URZ ;  /* 0x0000000106067890 */ /* 0x000fe2000fffe03f */
[C---:B------:R-:W-:Y:S01]  /*2440*/  ISETP.GT.AND P2, PT, R0.reuse, 0x1, PT ;  /* 0x000000010000780c */ /* 0x040fe20003f44270 */
[----:B------:R-:W-:Y:S02]  /*2450*/  VIADD R3, R3, 0x1 ;  /* 0x0000000103037836 */ /* 0x000fe40000000000 */
[----:B------:R-:W-:Y:S01]  /*2460*/  UISETP.NE.AND UP0, UPT, UR6, 0x2, UPT ;  /* 0x000000020600788c */ /* 0x000fe2000bf05270 */
[----:B------:R-:W-:Y:S02]  /*2470*/  VIADD R0, R0, 0xffffffff ;  /* 0xffffffff00007836 */ /* 0x000fe40000000000 */
[C---:B------:R-:W-:Y:S01]  /*2480*/  ISETP.NE.AND P1, PT, R3.reuse, 0x2, PT ;  /* 0x000000020300780c */ /* 0x040fe20003f25270 */
[----:B------:R-:W-:Y:S02]  /*2490*/  USEL UR7, URZ, 0x1, UP0 ;  /* 0x000000013f077887 */ /* 0x000fe40008000000 */
[----:B------:R-:W-:Y:S01]  /*24a0*/  USEL UR6, UR6, URZ, UP0 ;  /* 0x0000003f06067287 */ /* 0x000fe20008000000 */
[----:B------:R-:W-:-:S03]  /*24b0*/  SEL R3, R3, RZ, P1 ;  /* 0x000000ff03037207 */ /* 0x000fc60000800000 */
[----:B------:R-:W-:Y:S01]  /*24c0*/  LOP3.LUT R6, R6, UR7, RZ, 0x3c, !PT ;  /* 0x0000000706067c12 */ /* 0x000fe2000f8e3cff */
[----:B------:R-:W-:Y:S07]  /*24d0*/  @P2 BRA `(.L_x_31) ;  /* 0xfffffff8007c2947 */ /* 0x000fee000383ffff */
.L_x_24:
[----:B------:R-:W-:Y:S01]  /*24e0*/  ULDC UR4, c[0x0][0x28c] ;  /* 0x0000a30000047ab9 */ /* 0x000fe20000000800 */
[----:B------:R2:W-:Y:S01]  /*24f0*/  SYNCS.ARRIVE.TRANS64.A1T0 RZ, [R158+UR46], RZ ;  /* 0x000000ff9eff79a7 */ /* 0x0005e2000810002e */
[----:B------:R-:W-:-:S06]  /*2500*/  UISETP.GE.AND UP0, UPT, UR4, 0x1, UPT ;  /* 0x000000010400788c */ /* 0x000fcc000bf06270 */
[----:B------:R-:W-:-:S13]  /*2510*/  PLOP3.LUT P1, PT, PT, PT, UP0, 0x80, 0x0 ;  /* 0x000000000000781c */ /* 0x000fda0003f2f008 */
[----:B--2---:R-:W-:Y:S05]  /*2520*/  @!P1 BRA `(.L_x_32) ;  /* 0x0000000000409947 */ /* 0x004fea0003800000 */
[----:B------:R-:W-:Y:S05]  /*2530*/  @!P0 BRA `(.L_x_33) ;  /* 0x0000000000048947 */ /* 0x000fea0003800000 */
[----:B------:R-:W-:Y:S01]  /*2540*/  BPT.TRAP 0x1 ;  /* 0x000000040000795c */ /* 0x000fe20000300000 */
.L_x_33:
[----:B------:R-:W-:Y:S01]  /*2550*/  ISETP.NE.AND P0, PT, R152, RZ, PT ;  /* 0x000000ff9800720c */ /* 0x000fe20003f05270 */
[----:B01----:R-:W-:-:S12]  /*2560*/  IMAD.U32 R3, RZ, RZ, UR43 ;  /* 0x0000002bff037e24 */ /* 0x003fd8000f8e00ff */
[----:B------:R-:W-:-:S05]  /*2570*/  VOTEU.ANY UP0, P0 ;  /* 0x00000000003f7886 */ /* 0x000fca0000000100 */
[----:B------:R-:W-:Y:S02]  /*2580*/  @UP0 UIADD3 UR5, UR47, UR44, URZ ;  /* 0x0000002c2f050290 */ /* 0x000fe4000fffe03f */
[----:B------:R-:W-:-:S04]  /*2590*/  UISETP.GT.U32.AND UP0, UPT, UR42, 0x1, UPT ;  /* 0x000000012a00788c */ /* 0x000fc8000bf04070 */
[----:B------:R-:W-:-:S04]  /*25a0*/  IMAD.U32 R0, RZ, RZ, UR5 ;  /* 0x00000005ff007e24 */ /* 0x000fc8000f8e00ff */
[----:B------:R-:W-:-:S05]  /*25b0*/  @P0 IMAD.SHL.U32 R0, R0, 0x8, RZ ;  /* 0x0000000800000824 */ /* 0x000fca00078e00ff */
[----:B------:R-:W-:-:S04]  /*25c0*/  @P0 LOP3.LUT R0, R0, 0x8, RZ, 0xc0, !PT ;  /* 0x0000000800000812 */ /* 0x000fc800078ec0ff */
[----:B------:R-:W-:-:S04]  /*25d0*/  @P0 IADD3 R0, R3, 0x10, R0 ;  /* 0x0000001003000810 */ /* 0x000fc80007ffe000 */
[----:B------:R-:W-:-:S04]  /*25e0*/  @P0 PRMT R0, R153, 0x654, R0 ;  /* 0x0000065499000816 */ /* 0x000fc80000000000 */
[----:B------:R2:W-:Y:S01]  /*25f0*/  @P0 SYNCS.ARRIVE.TRANS64.RED.A1T0 RZ, [R0+URZ], RZ ;  /* 0x000000ff00ff09a7 */ /* 0x0005e2000810043f */
[----:B------:R-:W-:-:S13]  /*2600*/  PLOP3.LUT P0, PT, PT, PT, UP0, 0x80, 0x0 ;  /* 0x000000000000781c */ /* 0x000fda0003f0f008 */
[----:B--2---:R-:W-:Y:S05]  /*2610*/  @P0 BRA `(.L_x_32) ;  /* 0x0000000000040947 */ /* 0x004fea0003800000 */
[----:B------:R-:W-:Y:S01]  /*2620*/  BPT.TRAP 0x1 ;  /* 0x000000040000795c */ /* 0x000fe20000300000 */
.L_x_32:
[----:B01----:R-:W-:Y:S01]  /*2630*/  SHF.L.U32 R0, R170, 0x1f, RZ ;  /* 0x0000001faa007819 */ /* 0x003fe200000006ff */
[----:B------:R-:W-:Y:S01]  /*2640*/  ULEA UR6, UR37, UR44, 0x1 ;  /* 0x0000002c25067291 */ /* 0x000fe2000f8e083f */
[----:B------:R-:W0:Y:S01]  /*2650*/  LDC R7, c[0x0][0x288] ;  /* 0x0000a200ff077b82 */ /* 0x000e220000000800 */
[----:B------:R-:W-:Y:S01]  /*2660*/  UIADD3 UR4, UR4, 0xfe, URZ ;  /* 0x000000fe04047890 */ /* 0x000fe2000fffe03f */
[----:B------:R-:W-:Y:S01]  /*2670*/  IMAD.SHL.U32 R8, R156, 0x2, RZ ;  /* 0x000000029c087824 */ /* 0x000fe200078e00ff */
[----:B------:R-:W-:Y:S02]  /*2680*/  USHF.R.U32.HI UR5, URZ, 0x1, UR6 ;  /* 0x000000013f057899 */ /* 0x000fe40008011606 */
[----:B------:R-:W-:Y:S02]  /*2690*/  UISETP.GT.U32.AND UP0, UPT, UR6, 0x1, UPT ;  /* 0x000000010600788c */ /* 0x000fe4000bf04070 */
[----:B------:R-:W-:Y:S01]  /*26a0*/  ULOP3.LUT UR5, UR5, 0x1, URZ, 0xc0, !UPT ;  /* 0x0000000105057892 */ /* 0x000fe2000f8ec03f */
[----:B------:R-:W1:Y:S01]  /*26b0*/  SYNCS.PHASECHK.TRANS64.TRYWAIT P0, [R157+UR45+0x10], R0 ;  /* 0x000010009d0075a7 */ /* 0x000e62000800016d */
[----:B------:R-:W-:Y:S01]  /*26c0*/  UISETP.LT.U32.AND UP0, UPT, UR4, 0xff, UP0 ;  /* 0x000000ff0400788c */ /* 0x000fe20008701070 */
[----:B------:R-:W-:Y:S01]  /*26d0*/  SHF.R.S32.HI R9, RZ, 0x1f, R8 ;  /* 0x0000001fff097819 */ /* 0x000fe20000011408 */
[----:B------:R-:W-:-:S02]  /*26e0*/  UISETP.NE.U32.AND UP1, UPT, UR5, 0x1, UPT ;  /* 0x000000010500788c */ /* 0x000fc4000bf25070 */
[----:B------:R-:W-:Y:S02]  /*26f0*/  USEL UR5, URZ, 0x1, !UP0 ;  /* 0x000000013f057887 */ /* 0x000fe4000c000000 */
[----:B------:R-:W-:-:S04]  /*2700*/  UISETP.GT.U32.AND UP1, UPT, UR4, 0xfe, !UP1 ;  /* 0x000000fe0400788c */ /* 0x000fc8000cf24070 */
[----:B------:R-:W-:-:S04]  /*2710*/  USEL UR4, URZ, 0x1, !UP1 ;  /* 0x000000013f047887 */ /* 0x000fc8000c800000 */
[----:B------:R-:W-:Y:S01]  /*2720*/  ULOP3.LUT UR48, UR4, UR48, UR5, 0x96, !UPT ;  /* 0x0000003004307292 */ /* 0x000fe2000f8e9605 */
[----:B01----:R-:W-:Y:S11]  /*2730*/  @!P0 BRA `(.L_x_34) ;  /* 0x00000094004c8947 */ /* 0x003ff60003800000 */
.L_x_314:
[----:B------:R-:W-:Y:S01]  /*2740*/  IMAD.SHL.U32 R4, R18, 0x40, RZ ;  /* 0x0000004012047824 */ /* 0x000fe200078e00ff */
[----:B------:R-:W-:Y:S01]  /*2750*/  ULDC UR6, c[0x0][0x284] ;  /* 0x0000a10000067ab9 */ /* 0x000fe20000000800 */
[----:B------:R-:W-:Y:S01]  /*2760*/  IMAD.SHL.U32 R12, R2, 0x100, RZ ;  /* 0x00000100020c7824 */ /* 0x000fe200078e00ff */
[----:B------:R-:W-:Y:S01]  /*2770*/  SHF.R.S32.HI R165, RZ, 0x1f, R19 ;  /* 0x0000001fffa57819 */ /* 0x000fe20000011413 */
[----:B------:R-:W-:Y:S01]  /*2780*/  ULDC.64 UR4, c[0x0][0x5d0] ;  /* 0x0001740000047ab9 */ /* 0x000fe20000000a00 */
[----:B------:R-:W-:Y:S01]  /*2790*/  ISETP.GE.AND P0, PT, R4, UR6, PT ;  /* 0x0000000604007c0c */ /* 0x000fe2000bf06270 */
[----:B------:R-:W-:Y:S01]  /*27a0*/  IMAD.WIDE.U32 R2, R19, UR4, R8 ;  /* 0x0000000413027c25 */ /* 0x000fe2000f8e0008 */
[----:B------:R-:W-:Y:S01]  /*27b0*/  SHF.R.S32.HI R13, RZ, 0x1f, R12 ;  /* 0x0000001fff0d7819 */ /* 0x000fe2000001140c */
[----:B------:R-:W-:Y:S01]  /*27c0*/  ULOP3.LUT UR44, UR44, 0x1, URZ, 0xc0, !UPT ;  /* 0x000000012c2c7892 */ /* 0x000fe2000f8ec03f */
[C---:B------:R-:W-:Y:S01]  /*27d0*/  ISETP.GE.OR P0, PT, R12.reuse, R7, P0 ;  /* 0x000000070c00720c */ /* 0x040fe20000706670 */
[----:B0-----:R-:W-:Y:S01]  /*27e0*/  IMAD R0, R165, UR4, RZ ;  /* 0x00000004a5007c24 */ /* 0x001fe2000f8e02ff */
[----:B------:R-:W-:-:S03]  /*27f0*/  IADD3 R2, P1, R12, R2, RZ ;  /* 0x000000020c027210 */ /* 0x000fc60007f3e0ff */
[----:B------:R-:W-:-:S05]  /*2800*/  IMAD R5, R19, UR5, R0 ;  /* 0x0000000513057c24 */ /* 0x000fca000f8e0200 */
[----:B------:R-:W-:-:S03]  /*2810*/  IADD3.X R3, R13, R3, R5, P1, !PT ;  /* 0x000000030d037210 */ /* 0x000fc60000ffe405 */
[----:B------:R-:W-:Y:S05]  /*2820*/  @P0 BRA `(.L_x_35) ;  /* 0x0000007c00040947 */ /* 0x000fea0003800000 */
[----:B------:R-:W0:Y:S01]  /*2830*/  LDC.64 R10, c[0x0][0x5c8] ;  /* 0x00017200ff0a7b82 */ /* 0x000e220000000a00 */
[----:B-----5:R-:W-:Y:S01]  /*2840*/  FSETP.NEU.AND P0, PT, R22, RZ, PT ;  /* 0x000000ff1600720b */ /* 0x020fe20003f0d000 */
[----:B------:R-:W-:Y:S01]  /*2850*/  IMAD R5, R156, -0x2, R7 ;  /* 0xfffffffe9c057824 */ /* 0x000fe200078e0207 */
[----:B------:R-:W-:Y:S01]  /*2860*/  BSSY B0, `(.L_x_35) ;  /* 0x00007bd000007945 */ /* 0x000fe20003800000 */
[----:B------:R-:W-:-:S04]  /*2870*/  IMAD.WIDE R162, R18, 0x40, R154 ;  /* 0x0000004012a27825 */ /* 0x000fc800078e029a */
[----:B------:R-:W-:Y:S02]  /*2880*/  IMAD.IADD R0, R5, 0x1, -R12 ;  /* 0x0000000105007824 */ /* 0x000fe400078e0a0c */
[----:B------:R-:W-:-:S03]  /*2890*/  IMAD.IADD R4, R161, 0x1, -R4 ;  /* 0x00000001a1047824 */ /* 0x000fc600078e0a04 */
[----:B------:R-:W-:-:S04]  /*28a0*/  ISETP.GT.AND P2, PT, R0, RZ, PT ;  /* 0x000000ff0000720c */ /* 0x000fc80003f44270 */
[----:B------:R-:W-:Y:S01]  /*28b0*/  ISETP.GT.AND P1, PT, R4, RZ, P2 ;  /* 0x000000ff0400720c */ /* 0x000fe20001724270 */
[-C--:B0-----:R-:W-:Y:S02]  /*28c0*/  IMAD R5, R163, R10.reuse, RZ ;  /* 0x0000000aa3057224 */ /* 0x081fe400078e02ff */
[----:B------:R-:W-:-:S04]  /*28d0*/  IMAD.WIDE.U32 R172, R162, R10, R2 ;  /* 0x0000000aa2ac7225 */ /* 0x000fc800078e0002 */
[----:B------:R-:W-:-:S04]  /*28e0*/  IMAD R5, R162, R11, R5 ;  /* 0x0000000ba2057224 */ /* 0x000fc800078e0205 */
[----:B------:R-:W-:Y:S01]  /*28f0*/  IMAD.IADD R175, R173, 0x1, R5 ;  /* 0x00000001adaf7824 */ /* 0x000fe200078e0205 */
[----:B------:R-:W-:Y:S06]  /*2900*/  @!P0 BRA `(.L_x_36) ;  /* 0x0000005400a08947 */ /* 0x000fec0003800000 */
[----:B------:R-:W0:Y:S01]  /*2910*/  LDC.64 R20, c[0x0][0x5b8] ;  /* 0x00016e00ff147b82 */ /* 0x000e220000000a00 */
[----:B------:R-:W-:-:S07]  /*2920*/  ULDC.64 UR4, c[0x0][0x5c0] ;  /* 0x0001700000047ab9 */ /* 0x000fce0000000a00 */
[----:B------:R-:W1:Y:S08]  /*2930*/  LDC.64 R166, c[0x0][0x5b0] ;  /* 0x00016c00ffa67b82 */ /* 0x000e700000000a00 */
[----:B------:R-:W2:Y:S01]  /*2940*/  LDC.64 R14, c[0x0][0x5a8] ;  /* 0x00016a00ff0e7b82 */ /* 0x000ea20000000a00 */
[-C--:B0-----:R-:W-:Y:S02]  /*2950*/  IMAD R6, R165, R20.reuse, RZ ;  /* 0x00000014a5067224 */ /* 0x081fe400078e02ff */
[----:B------:R-:W-:-:S04]  /*2960*/  IMAD.WIDE.U32 R2, R19, R20, R8 ;  /* 0x0000001413027225 */ /* 0x000fc800078e0008 */
[----:B------:R-:W-:Y:S01]  /*2970*/  IMAD R171, R19, R21, R6 ;  /* 0x0000001513ab7224 */ /* 0x000fe200078e0206 */
[----:B------:R-:W-:Y:S01]  /*2980*/  IADD3 R164, P0, R12, R2, RZ ;  /* 0x000000020ca47210 */ /* 0x000fe20007f1e0ff */
[----:B-1----:R-:W-:-:S03]  /*2990*/  IMAD R2, R163, R166, RZ ;  /* 0x000000a6a3027224 */ /* 0x002fc600078e02ff */
[----:B------:R-:W-:Y:S01]  /*29a0*/  IADD3.X R165, R13, R3, R171, P0, !PT ;  /* 0x000000030da57210 */ /* 0x000fe200007fe4ab */
[C---:B------:R-:W-:Y:S02]  /*29b0*/  IMAD R173, R162.reuse, R167, R2 ;  /* 0x000000a7a2ad7224 */ /* 0x040fe400078e0202 */
[----:B------:R-:W-:-:S04]  /*29c0*/  IMAD.WIDE.U32 R2, R162, R166, R164 ;  /* 0x000000a6a2027225 */ /* 0x000fc800078e00a4 */
[----:B------:R-:W-:Y:S01]  /*29d0*/  IMAD.IADD R3, R3, 0x1, R173 ;  /* 0x0000000103037824 */ /* 0x000fe200078e02ad */
[----:B--2---:R-:W-:-:S04]  /*29e0*/  LEA R6, P0, R2, R14, 0x1 ;  /* 0x0000000e02067211 */ /* 0x004fc800078008ff */
[----:B------:R-:W-:-:S05]  /*29f0*/  LEA.HI.X R7, R2, R15, R3, 0x1, P0 ;  /* 0x0000000f02077211 */ /* 0x000fca00000f0c03 */
[----:B------:R0:W2:Y:S01]  /*2a00*/  @P1 LDG.E.LTC128B.U16 R5, desc[UR50][R6.64] ;  /* 0x0000003206051981 */ /* 0x0000a2000c1e1520 */
[----:B------:R-:W-:Y:S01]  /*2a10*/  IMAD.WIDE.U32 R2, R162, R166, R12 ;  /* 0x000000a6a2027225 */ /* 0x000fe200078e000c */
[----:B------:R-:W-:Y:S02]  /*2a20*/  BSSY B1, `(.L_x_37) ;  /* 0x0000014000017945 */ /* 0x000fe40003800000 */
[----:B------:R-:W-:-:S04]  /*2a30*/  IADD3 R168, P0, R8, R2, RZ ;  /* 0x0000000208a87210 */ /* 0x000fc80007f1e0ff */
[----:B------:R-:W-:Y:S02]  /*2a40*/  IADD3.X R169, R9, R173, R3, P0, !PT ;  /* 0x000000ad09a97210 */ /* 0x000fe400007fe403 */
[----:B------:R-:W-:Y:S01]  /*2a50*/  LEA R2, P0, R172, UR4, 0x1 ;  /* 0x00000004ac027c11 */ /* 0x000fe2000f8008ff */
[----:B------:R-:W-:-:S03]  /*2a60*/  IMAD.WIDE.U32 R168, R19, R20, R168 ;  /* 0x0000001413a87225 */ /* 0x000fc600078e00a8 */
[----:B------:R-:W-:Y:S02]  /*2a70*/  LEA.HI.X R3, R172, UR5, R175, 0x1, P0 ;  /* 0x00000005ac037c11 */ /* 0x000fe400080f0caf */
[----:B------:R-:W-:Y:S01]  /*2a80*/  ISETP.GT.AND P0, PT, R0, 0x1, PT ;  /* 0x000000010000780c */ /* 0x000fe20003f04270 */
[----:B0-----:R-:W-:Y:S01]  /*2a90*/  IMAD.IADD R7, R171, 0x1, R169 ;  /* 0x00000001ab077824 */ /* 0x001fe200078e02a9 */
[----:B------:R-:W-:Y:S02]  /*2aa0*/  LEA R6, P4, R168, R14, 0x1 ;  /* 0x0000000ea8067211 */ /* 0x000fe400078808ff */
[----:B------:R-:W-:Y:S02]  /*2ab0*/  ISETP.GT.AND P3, PT, R4, RZ, P0 ;  /* 0x000000ff0400720c */ /* 0x000fe40000764270 */
[----:B------:R-:W-:Y:S01]  /*2ac0*/  LEA.HI.X R7, R168, R15, R7, 0x1, P4 ;  /* 0x0000000fa8077211 */ /* 0x000fe200020f0c07 */
[C---:B------:R-:W-:Y:S01]  /*2ad0*/  IMAD.SHL.U32 R168, R166.reuse, 0x8, RZ ;  /* 0x00000008a6a87824 */ /* 0x040fe200078e00ff */
[----:B------:R-:W-:Y:S01]  /*2ae0*/  SHF.L.U64.HI R169, R166, 0x3, R167 ;  /* 0x00000003a6a97819 */ /* 0x000fe200000102a7 */
[----:B--2---:R-:W-:-:S05]  /*2af0*/  HADD2.F32 R21, -RZ, R5.H0_H0 ;  /* 0x20000005ff157230 */ /* 0x004fca0000004100 */
[----:B------:R-:W-:-:S04]  /*2b00*/  FMUL R21, R21, R22 ;  /* 0x0000001615157220 */ /* 0x000fc80000400000 */
[----:B------:R-:W-:-:S05]  /*2b10*/  FFMA R21, R24, R23, R21 ;  /* 0x0000001718157223 */ /* 0x000fca0000000015 */
[----:B------:R-:W-:-:S05]  /*2b20*/  F2FP.F16.F32.PACK_AB R21, RZ, R21 ;  /* 0x00000015ff15723e */ /* 0x000fca00000000ff */
[----:B------:R0:W-:Y:S01]  /*2b30*/  @P1 STG.E.U16 desc[UR50][R2.64], R21 ;  /* 0x0000001502001986 */ /* 0x0001e2000c101532 */
[----:B------:R-:W-:Y:S05]  /*2b40*/  @!P3 BRA `(.L_x_38) ;  /* 0x000000000004b947 */ /* 0x000fea0003800000 */
[----:B------:R1:W5:Y:S02]  /*2b50*/  LDG.E.LTC128B.U16 R5, desc[UR50][R6.64+0x2] ;  /* 0x0000023206057981 */ /* 0x000364000c1e1520 */
.L_x_38:
[----:B------:R-:W-:Y:S05]  /*2b60*/  BSYNC B1 ;  /* 0x0000000000017941 */ /* 0x000fea0003800000 */
.L_x_37:
[----:B0----5:R-:W-:Y:S01]  /*2b70*/  HADD2.F32 R21, -RZ, R5.H0_H0 ;  /* 0x20000005ff157230 */ /* 0x021fe20000004100 */
[----:B------:R-:W-:Y:S01]  /*2b80*/  ISETP.GT.AND P2, PT, R4, 0x8, P2 ;  /* 0x000000080400780c */ /* 0x000fe20001744270 */
[----:B------:R-:W-:-:S04]  /*2b90*/  IMAD.WIDE.U32 R168, R162, R166, R168 ;  /* 0x000000a6a2a87225 */ /* 0x000fc800078e00a8 */
[----:B------:R-:W-:Y:S01]  /*2ba0*/  FMUL R18, R21, R22 ;  /* 0x0000001615127220 */ /* 0x000fe20000400000 */
[----:B------:R-:W-:Y:S01]  /*2bb0*/  IMAD.IADD R173, R173, 0x1, R169 ;  /* 0x00000001adad7824 */ /* 0x000fe200078e02a9 */
[----:B------:R-:W-:Y:S02]  /*2bc0*/  IADD3 R21, P1, R164, R168, RZ ;  /* 0x000000a8a4157210 */ /* 0x000fe40007f3e0ff */
[----:B------:R-:W-:-:S03]  /*2bd0*/  FFMA R18, R25, R23, R18 ;  /* 0x0000001719127223 */ /* 0x000fc60000000012 */
[----:B------:R-:W-:Y:S01]  /*2be0*/  IMAD.X R164, R173, 0x1, R165, P1 ;  /* 0x00000001ada47824 */ /* 0x000fe200008e06a5 */
[C---:B------:R-:W-:Y:S02]  /*2bf0*/  LEA R24, P1, R21.reuse, R14, 0x1 ;  /* 0x0000000e15187211 */ /* 0x040fe400078208ff */
[----:B------:R-:W-:Y:S02]  /*2c00*/  F2FP.F16.F32.PACK_AB R18, RZ, R18 ;  /* 0x00000012ff12723e */ /* 0x000fe400000000ff */
[----:B------:R-:W-:Y:S02]  /*2c10*/  LEA.HI.X R25, R21, R15, R164, 0x1, P1 ;  /* 0x0000000f15197211 */ /* 0x000fe400008f0ca4 */
[----:B------:R-:W-:Y:S02]  /*2c20*/  PRMT R21, R18, 0x7610, R21 ;  /* 0x0000761012157816 */ /* 0x000fe40000000015 */
[----:B------:R-:W-:-:S03]  /*2c30*/  PRMT R18, R5, 0x7610, R18 ;  /* 0x0000761005127816 */ /* 0x000fc60000000012 */
[----:B------:R0:W-:Y:S04]  /*2c40*/  @P3 STG.E.U16 desc[UR50][R2.64+0x2], R21 ;  /* 0x0000021502003986 */ /* 0x0001e8000c101532 */
[----:B------:R-:W2:Y:S01]  /*2c50*/  @P2 LDG.E.LTC128B.U16 R18, desc[UR50][R24.64] ;  /* 0x0000003218122981 */ /* 0x000ea2000c1e1520 */
[----:B------:R-:W-:Y:S01]  /*2c60*/  IADD3 R8, P1, P3, R8, R168, R12 ;  /* 0x000000a808087210 */ /* 0x000fe20007b3e00c */
[----:B------:R-:W-:Y:S01]  /*2c70*/  BSSY B1, `(.L_x_39) ;  /* 0x0000011000017945 */ /* 0x000fe20003800000 */
[C---:B------:R-:W-:Y:S02]  /*2c80*/  SHF.L.U64.HI R11, R10.reuse, 0x4, R11 ;  /* 0x000000040a0b7819 */ /* 0x040fe4000001020b */
[----:B------:R-:W-:Y:S02]  /*2c90*/  IADD3.X R9, R9, R173, R13, P1, P3 ;  /* 0x000000ad09097210 */ /* 0x000fe40000fe640d */
[----:B------:R-:W-:-:S02]  /*2ca0*/  LEA R10, P1, R10, R2, 0x4 ;  /* 0x000000020a0a7211 */ /* 0x000fc400078220ff */
[----:B------:R-:W-:Y:S01]  /*2cb0*/  ISETP.GT.AND P0, PT, R4, 0x8, P0 ;  /* 0x000000080400780c */ /* 0x000fe20000704270 */
[----:B0-----:R-:W-:-:S04]  /*2cc0*/  IMAD.WIDE.U32 R20, R19, R20, R8 ;  /* 0x0000001413147225 */ /* 0x001fc800078e0008 */
[----:B------:R-:W-:Y:S01]  /*2cd0*/  IMAD.X R11, R11, 0x1, R3, P1 ;  /* 0x000000010b0b7824 */ /* 0x000fe200008e0603 */
[----:B------:R-:W-:Y:S01]  /*2ce0*/  LEA R8, P3, R20, R14, 0x1 ;  /* 0x0000000e14087211 */ /* 0x000fe200078608ff */
[----:B------:R-:W-:-:S05]  /*2cf0*/  IMAD.IADD R9, R171, 0x1, R21 ;  /* 0x00000001ab097824 */ /* 0x000fca00078e0215 */
[----:B------:R-:W-:Y:S01]  /*2d00*/  LEA.HI.X R9, R20, R15, R9, 0x1, P3 ;  /* 0x0000000f14097211 */ /* 0x000fe200018f0c09 */
[----:B--2---:R-:W-:-:S05]  /*2d10*/  HADD2.F32 R5, -RZ, R18.H0_H0 ;  /* 0x20000012ff057230 */ /* 0x004fca0000004100 */
[----:B------:R-:W-:-:S04]  /*2d20*/  FMUL R5, R5, R22 ;  /* 0x0000001605057220 */ /* 0x000fc80000400000 */
[----:B------:R-:W-:-:S05]  /*2d30*/  FFMA R5, R26, R23, R5 ;  /* 0x000000171a057223 */ /* 0x000fca0000000005 */
[----:B------:R-:W-:-:S05]  /*2d40*/  F2FP.F16.F32.PACK_AB R5, RZ, R5 ;  /* 0x00000005ff05723e */ /* 0x000fca00000000ff */
[----:B------:R0:W-:Y:S01]  /*2d50*/  @P2 STG.E.U16 desc[UR50][R10.64], R5 ;  /* 0x000000050a002986 */ /* 0x0001e2000c101532 */
[----:B------:R-:W-:Y:S05]  /*2d60*/  @!P0 BRA `(.L_x_40) ;  /* 0x0000000000048947 */ /* 0x000fea0003800000 */
[----:B------:R2:W5:Y:S02]  /*2d70*/  LDG.E.LTC128B.U16 R18, desc[UR50][R8.64+0x2] ;  /* 0x0000023208127981 */ /* 0x000564000c1e1520 */
.L_x_40:
[----:B------:R-:W-:Y:S05]  /*2d80*/  BSYNC B1 ;  /* 0x0000000000017941 */ /* 0x000fea0003800000 */
.L_x_39:
[----:B0----5:R-:W-:Y:S01]  /*2d90*/  HADD2.F32 R5, -RZ, R18.H0_H0 ;  /* 0x20000012ff057230 */ /* 0x021fe20000004100 */
[----:B------:R-:W-:Y:S01]  /*2da0*/  ISETP.GT.AND P1, PT, R0, 0x8, PT ;  /* 0x000000080000780c */ /* 0x000fe20003f24270 */
[----:B------:R-:W-:Y:S03]  /*2db0*/  BSSY B1, `(.L_x_41) ;  /* 0x0000008000017945 */ /* 0x000fe60003800000 */
[----:B------:R-:W-:Y:S01]  /*2dc0*/  FMUL R12, R5, R22 ;  /* 0x00000016050c7220 */ /* 0x000fe20000400000 */
[----:B------:R-:W-:-:S03]  /*2dd0*/  ISETP.GT.AND P2, PT, R4, RZ, P1 ;  /* 0x000000ff0400720c */ /* 0x000fc60000f44270 */
[----:B------:R-:W-:-:S05]  /*2de0*/  FFMA R12, R27, R23, R12 ;  /* 0x000000171b0c7223 */ /* 0x000fca000000000c */
[----:B------:R-:W-:-:S05]  /*2df0*/  F2FP.F16.F32.PACK_AB R12, RZ, R12 ;  /* 0x0000000cff0c723e */ /* 0x000fca00000000ff */
[----:B------:R0:W-:Y:S01]  /*2e00*/  @P0 STG.E.U16 desc[UR50][R10.64+0x2], R12 ;  /* 0x0000020c0a000986 */ /* 0x0001e2000c101532 */
[----:B------:R-:W-:Y:S05]  /*2e10*/  @!P2 BRA `(.L_x_42) ;  /* 0x000000000004a947 */ /* 0x000fea0003800000 */
[----:B------:R3:W5:Y:S02]  /*2e20*/  LDG.E.LTC128B.U16 R18, desc[UR50][R6.64+0x10] ;  /* 0x0000103206127981 */ /* 0x000764000c1e1520 */
.L_x_42:
[----:B------:R-:W-:Y:S05]  /*2e30*/  BSYNC B1 ;  /* 0x0000000000017941 */ /* 0x000fea0003800000 */
.L_x_41:
[----:B-----5:R-:W-:Y:S01]  /*2e40*/  HADD2.F32 R5, -RZ, R18.H0_H0 ;  /* 0x20000012ff057230 */ /* 0x020fe20000004100 */
        /* <DEDUP_REMOVED lines=9> */
.L_x_44:
[----:B------:R-:W-:Y:S05]  /*2ee0*/  BSYNC B1 ;  /* 0x0000000000017941 */ /* 0x000fea0003800000 */
.L_x_43:
[----:B----45:R-:W-:Y:S01]  /*2ef0*/  HADD2.F32 R5, -RZ, R18.H0_H0 ;  /* 0x20000012ff057230 */ /* 0x030fe20000004100 */
[----:B------:R-:W-:Y:S01]  /*2f00*/  ISETP.GT.AND P1, PT, R4, 0x8, P1 ;  /* 0x000000080400780c */ /* 0x000fe20000f24270 */
[----:B------:R-:W-:Y:S03]  /*2f10*/  BSSY B1, `(.L_x_45) ;  /* 0x0000007000017945 */ /* 0x000fe60003800000 */
[----:B0-----:R-:W-:-:S04]  /*2f20*/  FMUL R12, R5, R22 ;  /* 0x00000016050c7220 */ /* 0x001fc80000400000 */
[----:B------:R-:W-:-:S05]  /*2f30*/  FFMA R12, R29, R23, R12 ;  /* 0x000000171d0c7223 */ /* 0x000fca000000000c */
[----:B------:R-:W-:-:S05]  /*2f40*/  F2FP.F16.F32.PACK_AB R12, RZ, R12 ;  /* 0x0000000cff0c723e */ /* 0x000fca00000000ff */
[----:B------:R0:W-:Y:S01]  /*2f50*/  @P3 STG.E.U16 desc[UR50][R2.64+0x12], R12 ;  /* 0x0000120c02003986 */ /* 0x0001e2000c101532 */
[----:B------:R-:W-:Y:S05]  /*2f60*/  @!P1 BRA `(.L_x_46) ;  /* 0x0000000000049947 */ /* 0x000fea0003800000 */
[----:B------:R4:W5:Y:S02]  /*2f70*/  LDG.E.LTC128B.U16 R18, desc[UR50][R8.64+0x10] ;  /* 0x0000103208127981 */ /* 0x000964000c1e1520 */
.L_x_46:
[----:B------:R-:W-:Y:S05]  /*2f80*/  BSYNC B1 ;  /* 0x0000000000017941 */ /* 0x000fea0003800000 */
.L_x_45:
[----:B-----5:R-:W-:Y:S01]  /*2f90*/  HADD2.F32 R5, -RZ, R18.H0_H0 ;  /* 0x20000012ff057230 */ /* 0x020fe20000004100 */
[----:B------:R-:W-:Y:S01]  /*2fa0*/  ISETP.GT.AND P0, PT, R4, 0x8, P0 ;  /* 0x000000080400780c */ /* 0x000fe20000704270 */
[----:B------:R-:W-:Y:S03]  /*2fb0*/  BSSY B1, `(.L_x_47) ;  /* 0x0000007000017945 */ /* 0x000fe60003800000 */
[----:B------:R-:W-:-:S04]  /*2fc0*/  FMUL R5, R5, R22 ;  /* 0x0000001605057220 */ /* 0x000fc80000400000 */
[----:B------:R-:W-:-:S05]  /*2fd0*/  FFMA R5, R30, R23, R5 ;  /* 0x000000171e057223 */ /* 0x000fca0000000005 */
[----:B------:R-:W-:-:S05]  /*2fe0*/  F2FP.F16.F32.PACK_AB R5, RZ, R5 ;  /* 0x00000005ff05723e */ /* 0x000fca00000000ff */
[----:B------:R0:W-:Y:S01]  /*2ff0*/  @P1 STG.E.U16 desc[UR50][R10.64+0x10], R5 ;  /* 0x000010050a001986 */ /* 0x0001e2000c101532 */
[----:B------:R-:W-:Y:S05]  /*3000*/  @!P0 BRA `(.L_x_48) ;  /* 0x0000000000048947 */ /* 0x000fea0003800000 */
[----:B------:R0:W5:Y:S02]  /*3010*/  LDG.E.LTC128B.U16 R18, desc[UR50][R8.64+0x12] ;  /* 0x0000123208127981 */ /* 0x000164000c1e1520 */
.L_x_48:
[----:B------:R-:W-:Y:S05]  /*3020*/  BSYNC B1 ;  /* 0x0000000000017941 */ /* 0x000fea0003800000 */
.L_x_47:
        /* <DEDUP_REMOVED lines=10> */
.L_x_50:
[----:B------:R-:W-:Y:S05]  /*30d0*/  BSYNC B1 ;  /* 0x0000000000017941 */ /* 0x000fea0003800000 */
.L_x_49:
        /* <DEDUP_REMOVED lines=10> */
.L_x_52:
[----:B------:R-:W-:Y:S05]  /*3180*/  BSYNC B1 ;  /* 0x0000000000017941 */ /* 0x000fea0003800000 */
.L_x_51:
[----:B0----5:R-:W-:Y:S01]  /*3190*/  HADD2.F32 R5, -RZ, R18.H0_H0 ;  /* 0x20000012ff057230 */ /* 0x021fe20000004100 */
        /* <DEDUP_REMOVED lines=8> */
.L_x_54:
[----:B------:R-:W-:Y:S05]  /*3220*/  BSYNC B1 ;  /* 0x0000000000017941 */ /* 0x000fea0003800000 */
.L_x_53:
        /* <DEDUP_REMOVED lines=9> */
.L_x_56:
[----:B------:R-:W-:Y:S05]  /*32c0*/  BSYNC B1 ;  /* 0x0000000000017941 */ /* 0x000fea0003800000 */
.L_x_55:
        /* <DEDUP_REMOVED lines=10> */
.L_x_58:
[----:B------:R-:W-:Y:S05]  /*3370*/  BSYNC B1 ;  /* 0x0000000000017941 */ /* 0x000fea0003800000 */
.L_x_57:
        /* <DEDUP_REMOVED lines=10> */
.L_x_60:
[----:B------:R-:W-:Y:S05]  /*3420*/  BSYNC B1 ;  /* 0x0000000000017941 */ /* 0x000fea0003800000 */
.L_x_59:
        /* <DEDUP_REMOVED lines=9> */
.L_x_62:
[----:B------:R-:W-:Y:S05]  /*34c0*/  BSYNC B1 ;  /* 0x0000000000017941 */ /* 0x000fea0003800000 */
.L_x_61:
        /* <DEDUP_REMOVED lines=9> */
.L_x_64:
[----:B------:R-:W-:Y:S05]  /*3560*/  BSYNC B1 ;  /* 0x0000000000017941 */ /* 0x000fea0003800000 */
.L_x_63:
        /* <DEDUP_REMOVED lines=10> */
.L_x_66:
[----:B------:R-:W-:Y:S05]  /*3610*/  BSYNC B1 ;  /* 0x0000000000017941 */ /* 0x000fea0003800000 */
.L_x_65:
        /* <DEDUP_REMOVED lines=10> */
.L_x_68:
[----:B------:R-:W-:Y:S05]  /*36c0*/  BSYNC B1 ;  /* 0x0000000000017941 */ /* 0x000fea0003800000 */
.L_x_67:
        /* <DEDUP_REMOVED lines=9> */
.L_x_70:
[----:B------:R-:W-:Y:S05]  /*3760*/  BSYNC B1 ;  /* 0x0000000000017941 */ /* 0x000fea0003800000 */
.L_x_69:
        /* <DEDUP_REMOVED lines=9> */
.L_x_72:
[----:B------:R-:W-:Y:S05]  /*3800*/  BSYNC B1 ;  /* 0x0000000000017941 */ /* 0x000fea0003800000 */
.L_x_71:
        /* <DEDUP_REMOVED lines=10> */
.L_x_74:
[----:B------:R-:W-:Y:S05]  /*38b0*/  BSYNC B1 ;  /* 0x0000000000017941 */ /* 0x000fea0003800000 */
.L_x_73:
        /* <DEDUP_REMOVED lines=10> */
.L_x_76:
[----:B------:R-:W-:Y:S05]  /*3960*/  BSYNC B1 ;  /* 0x0000000000017941 */ /* 0x000fea0003800000 */
.L_x_75:
        /* <DEDUP_REMOVED lines=9> */
.L_x_78:
[----:B------:R-:W-:Y:S05]  /*3a00*/  BSYNC B1 ;  /* 0x0000000000017941 */ /* 0x000fea0003800000 */
.L_x_77:
        /* <DEDUP_REMOVED lines=9> */
.L_x_80:
[----:B------:R-:W-:Y:S05]  /*3aa0*/  BSYNC B1 ;  /* 0x0000000000017941 */ /* 0x000fea0003800000 */
.L_x_79:
        /* <DEDUP_REMOVED lines=10> */
.L_x_82:
[----:B------:R-:W-:Y:S05]  /*3b50*/  BSYNC B1 ;  /* 0x0000000000017941 */ /* 0x000fea0003800000 */
.L_x_81:
        /* <DEDUP_REMOVED lines=10> */
.L_x_84:
[----:B------:R-:W-:Y:S05]  /*3c00*/  BSYNC B1 ;  /* 0x0000000000017941 */ /* 0x000fea0003800000 */
.L_x_83:
        /* <DEDUP_REMOVED lines=9> */
.L_x_86:
[----:B------:R-:W-:Y:S05]  /*3ca0*/  BSYNC B1 ;  /* 0x0000000000017941 */ /* 0x000fea0003800000 */
.L_x_85:
        /* <DEDUP_REMOVED lines=9> */
.L_x_88:
[----:B------:R-:W-:Y:S05]  /*3d40*/  BSYNC B1 ;  /* 0x0000000000017941 */ /* 0x000fea0003800000 */
.L_x_87:
        /* <DEDUP_REMOVED lines=10> */
.L_x_90:
[----:B------:R-:W-:Y:S05]  /*3df0*/  BSYNC B1 ;  /* 0x0000000000017941 */ /* 0x000fea0003800000 */
.L_x_89:
        /* <DEDUP_REMOVED lines=10> */
.L_x_92:
[----:B------:R-:W-:Y:S05]  /*3ea0*/  BSYNC B1 ;  /* 0x0000000000017941 */ /* 0x000fea0003800000 */
.L_x_91:
        /* <DEDUP_REMOVED lines=9> */
.L_x_94:
[----:B------:R-:W-:Y:S05]  /*3f40*/  BSYNC B1 ;  /* 0x0000000000017941 */ /* 0x000fea0003800000 */
.L_x_93:
        /* <DEDUP_REMOVED lines=9> */
.L_x_96:
[----:B------:R-:W-:Y:S05]  /*3fe0*/  BSYNC B1 ;  /* 0x0000000000017941 */ /* 0x000fea0003800000 */
.L_x_95:
        /* <DEDUP_REMOVED lines=10> */
.L_x_98:
[----:B------:R-:W-:Y:S05]  /*4090*/  BSYNC B1 ;  /* 0x0000000000017941 */ /* 0x000fea0003800000 */
.L_x_97:
        /* <DEDUP_REMOVED lines=10> */
.L_x_100:
[----:B------:R-:W-:Y:S05]  /*4140*/  BSYNC B1 ;  /* 0x0000000000017941 */ /* 0x000fea0003800000 */
.L_x_99:
        /* <DEDUP_REMOVED lines=9> */
.L_x_102:
[----:B------:R-:W-:Y:S05]  /*41e0*/  BSYNC B1 ;  /* 0x0000000000017941 */ /* 0x000fea0003800000 */
.L_x_101:
        /* <DEDUP_REMOVED lines=9> */
.L_x_104:
[----:B------:R-:W-:Y:S05]  /*4280*/  BSYNC B1 ;  /* 0x0000000000017941 */ /* 0x000fea0003800000 */
.L_x_103:
        /* <DEDUP_REMOVED lines=10> */
.L_x_106:
[----:B------:R-:W-:Y:S05]  /*4330*/  BSYNC B1 ;  /* 0x0000000000017941 */ /* 0x000fea0003800000 */
.L_x_105:
        /* <DEDUP_REMOVED lines=10> */
.L_x_108:
[----:B------:R-:W-:Y:S05]  /*43e0*/  BSYNC B1 ;  /* 0x0000000000017941 */ /* 0x000fea0003800000 */
.L_x_107:
        /* <DEDUP_REMOVED lines=9> */
.L_x_110:
[----:B------:R-:W-:Y:S05]  /*4480*/  BSYNC B1 ;  /* 0x0000000000017941 */ /* 0x000fea0003800000 */
.L_x_109:
        /* <DEDUP_REMOVED lines=9> */
.L_x_112:
[----:B------:R-:W-:Y:S05]  /*4520*/  BSYNC B1 ;  /* 0x0000000000017941 */ /* 0x000fea0003800000 */
.L_x_111:
        /* <DEDUP_REMOVED lines=10> */
.L_x_114:
[----:B------:R-:W-:Y:S05]  /*45d0*/  BSYNC B1 ;  /* 0x0000000000017941 */ /* 0x000fea0003800000 */
.L_x_113:
        /* <DEDUP_REMOVED lines=10> */
.L_x_116:
[----:B------:R-:W-:Y:S05]  /*4680*/  BSYNC B1 ;  /* 0x0000000000017941 */ /* 0x000fea0003800000 */
.L_x_115:
        /* <DEDUP_REMOVED lines=9> */
.L_x_118:
[----:B------:R-:W-:Y:S05]  /*4720*/  BSYNC B1 ;  /* 0x0000000000017941 */ /* 0x000fea0003800000 */
.L_x_117:
        /* <DEDUP_REMOVED lines=9> */
.L_x_120:
[----:B------:R-:W-:Y:S05]  /*47c0*/  BSYNC B1 ;  /* 0x0000000000017941 */ /* 0x000fea0003800000 */
.L_x_119:
        /* <DEDUP_REMOVED lines=10> */
.L_x_122:
[----:B------:R-:W-:Y:S05]  /*4870*/  BSYNC B1 ;  /* 0x0000000000017941 */ /* 0x000fea0003800000 */
.L_x_121:
        /* <DEDUP_REMOVED lines=10> */
.L_x_124:
[----:B------:R-:W-:Y:S05]  /*4920*/  BSYNC B1 ;  /* 0x0000000000017941 */ /* 0x000fea0003800000 */
.L_x_123:
        /* <DEDUP_REMOVED lines=9> */
.L_x_126:
[----:B------:R-:W-:Y:S05]  /*49c0*/  BSYNC B1 ;  /* 0x0000000000017941 */ /* 0x000fea0003800000 */
.L_x_125:
        /* <DEDUP_REMOVED lines=9> */
.L_x_128:
[----:B------:R-:W-:Y:S05]  /*4a60*/  BSYNC B1 ;  /* 0x0000000000017941 */ /* 0x000fea0003800000 */
.L_x_127:
        /* <DEDUP_REMOVED lines=10> */
.L_x_130:
[----:B------:R-:W-:Y:S05]  /*4b10*/  BSYNC B1 ;  /* 0x0000000000017941 */ /* 0x000fea0003800000 */
.L_x_129:
        /* <DEDUP_REMOVED lines=10> */
.L_x_132:
[----:B------:R-:W-:Y:S05]  /*4bc0*/  BSYNC B1 ;  /* 0x0000000000017941 */ /* 0x000fea0003800000 */
.L_x_131:
        /* <DEDUP_REMOVED lines=9> */
.L_x_134:
[----:B------:R-:W-:Y:S05]  /*4c60*/  BSYNC B1 ;  /* 0x0000000000017941 */ /* 0x000fea0003800000 */
.L_x_133:
        /* <DEDUP_REMOVED lines=9> */
.L_x_136:
[----:B------:R-:W-:Y:S05]  /*4d00*/  BSYNC B1 ;  /* 0x0000000000017941 */ /* 0x000fea0003800000 */
.L_x_135:
        /* <DEDUP_REMOVED lines=10> */
.L_x_138:
[----:B------:R-:W-:Y:S05]  /*4db0*/  BSYNC B1 ;  /* 0x0000000000017941 */ /* 0x000fea0003800000 */
.L_x_137:
        /* <DEDUP_REMOVED lines=10> */
.L_x_140:
[----:B------:R-:W-:Y:S05]  /*4e60*/  BSYNC B1 ;  /* 0x0000000000017941 */ /* 0x000fea0003800000 */
.L_x_139:
        /* <DEDUP_REMOVED lines=9> */
.L_x_142:
[----:B------:R-:W-:Y:S05]  /*4f00*/  BSYNC B1 ;  /* 0x0000000000017941 */ /* 0x000fea0003800000 */
.L_x_141:
        /* <DEDUP_REMOVED lines=9> */
.L_x_144:
[----:B------:R-:W-:Y:S05]  /*4fa0*/  BSYNC B1 ;  /* 0x0000000000017941 */ /* 0x000fea0003800000 */
.L_x_143:
        /* <DEDUP_REMOVED lines=10> */
.L_x_146:
[----:B------:R-:W-:Y:S05]  /*5050*/  BSYNC B1 ;  /* 0x0000000000017941 */ /* 0x000fea0003800000 */
.L_x_145:
        /* <DEDUP_REMOVED lines=10> */
.L_x_148:
[----:B------:R-:W-:Y:S05]  /*5100*/  BSYNC B1 ;  /* 0x0000000000017941 */ /* 0x000fea0003800000 */
.L_x_147:
        /* <DEDUP_REMOVED lines=9> */
.L_x_150:
[----:B------:R-:W-:Y:S05]  /*51a0*/  BSYNC B1 ;  /* 0x0000000000017941 */ /* 0x000fea0003800000 */
.L_x_149:
        /* <DEDUP_REMOVED lines=9> */
.L_x_152:
[----:B------:R-:W-:Y:S05]  /*5240*/  BSYNC B1 ;  /* 0x0000000000017941 */ /* 0x000fea0003800000 */
.L_x_151:
        /* <DEDUP_REMOVED lines=10> */
.L_x_154:
[----:B------:R-:W-:Y:S05]  /*52f0*/  BSYNC B1 ;  /* 0x0000000000017941 */ /* 0x000fea0003800000 */
.L_x_153:
        /* <DEDUP_REMOVED lines=10> */
.L_x_156:
[----:B------:R-:W-:Y:S05]  /*53a0*/  BSYNC B1 ;  /* 0x0000000000017941 */ /* 0x000fea0003800000 */
.L_x_155:
        /* <DEDUP_REMOVED lines=9> */
.L_x_158:
[----:B------:R-:W-:Y:S05]  /*5440*/  BSYNC B1 ;  /* 0x0000000000017941 */ /* 0x000fea0003800000 */
.L_x_157:
        /* <DEDUP_REMOVED lines=9> */
.L_x_160:
[----:B------:R-:W-:Y:S05]  /*54e0*/  BSYNC B1 ;  /* 0x0000000000017941 */ /* 0x000fea0003800000 */
.L_x_159:
        /* <DEDUP_REMOVED lines=10> */
.L_x_162:
[----:B------:R-:W-:Y:S05]  /*5590*/  BSYNC B1 ;  /* 0x0000000000017941 */ /* 0x000fea0003800000 */
.L_x_161:
        /* <DEDUP_REMOVED lines=10> */
.L_x_164:
[----:B------:R-:W-:Y:S05]  /*5640*/  BSYNC B1 ;  /* 0x0000000000017941 */ /* 0x000fea0003800000 */
.L_x_163:
        /* <DEDUP_REMOVED lines=9> */
.L_x_166:
[----:B------:R-:W-:Y:S05]  /*56e0*/  BSYNC B1 ;  /* 0x0000000000017941 */ /* 0x000fea0003800000 */
.L_x_165:
        /* <DEDUP_REMOVED lines=9> */
.L_x_168:
[----:B------:R-:W-:Y:S05]  /*5780*/  BSYNC B1 ;  /* 0x0000000000017941 */ /* 0x000fea0003800000 */
.L_x_167:
        /* <DEDUP_REMOVED lines=10> */
.L_x_170:
[----:B------:R-:W-:Y:S05]  /*5830*/  BSYNC B1 ;  /* 0x0000000000017941 */ /* 0x000fea0003800000 */
.L_x_169:
        /* <DEDUP_REMOVED lines=10> */
.L_x_172:
[----:B------:R-:W-:Y:S05]  /*58e0*/  BSYNC B1 ;  /* 0x0000000000017941 */ /* 0x000fea0003800000 */
.L_x_171:
        /* <DEDUP_REMOVED lines=9> */
.L_x_174:
[----:B------:R-:W-:Y:S05]  /*5980*/  BSYNC B1 ;  /* 0x0000000000017941 */ /* 0x000fea0003800000 */
.L_x_173:
        /* <DEDUP_REMOVED lines=9> */
.L_x_176:
[----:B------:R-:W-:Y:S05]  /*5a20*/  BSYNC B1 ;  /* 0x0000000000017941 */ /* 0x000fea0003800000 */
.L_x_175:
        /* <DEDUP_REMOVED lines=10> */
.L_x_178:
[----:B------:R-:W-:Y:S05]  /*5ad0*/  BSYNC B1 ;  /* 0x0000000000017941 */ /* 0x000fea0003800000 */
.L_x_177:
        /* <DEDUP_REMOVED lines=10> */
.L_x_180:
[----:B------:R-:W-:Y:S05]  /*5b80*/  BSYNC B1 ;  /* 0x0000000000017941 */ /* 0x000fea0003800000 */
.L_x_179:
        /* <DEDUP_REMOVED lines=9> */
.L_x_182:
[----:B------:R-:W-:Y:S05]  /*5c20*/  BSYNC B1 ;  /* 0x0000000000017941 */ /* 0x000fea0003800000 */
.L_x_181:
        /* <DEDUP_REMOVED lines=9> */
.L_x_184:
[----:B------:R-:W-:Y:S05]  /*5cc0*/  BSYNC B1 ;  /* 0x0000000000017941 */ /* 0x000fea0003800000 */
.L_x_183:
        /* <DEDUP_REMOVED lines=10> */
.L_x_186:
[----:B------:R-:W-:Y:S05]  /*5d70*/  BSYNC B1 ;  /* 0x0000000000017941 */ /* 0x000fea0003800000 */
.L_x_185:
        /* <DEDUP_REMOVED lines=10> */
.L_x_188:
[----:B------:R-:W-:Y:S05]  /*5e20*/  BSYNC B1 ;  /* 0x0000000000017941 */ /* 0x000fea0003800000 */
.L_x_187:
        /* <DEDUP_REMOVED lines=9> */
.L_x_190:
[----:B------:R-:W-:Y:S05]  /*5ec0*/  BSYNC B1 ;  /* 0x0000000000017941 */ /* 0x000fea0003800000 */
.L_x_189:
        /* <DEDUP_REMOVED lines=9> */
.L_x_192:
[----:B------:R-:W-:Y:S05]  /*5f60*/  BSYNC B1 ;  /* 0x0000000000017941 */ /* 0x000fea0003800000 */
.L_x_191:
        /* <DEDUP_REMOVED lines=10> */
.L_x_194:
[----:B------:R-:W-:Y:S05]  /*6010*/  BSYNC B1 ;  /* 0x0000000000017941 */ /* 0x000fea0003800000 */
.L_x_193:
        /* <DEDUP_REMOVED lines=10> */
.L_x_196:
[----:B------:R-:W-:Y:S05]  /*60c0*/  BSYNC B1 ;  /* 0x0000000000017941 */ /* 0x000fea0003800000 */
.L_x_195:
        /* <DEDUP_REMOVED lines=9> */
.L_x_198:
[----:B------:R-:W-:Y:S05]  /*6160*/  BSYNC B1 ;  /* 0x0000000000017941 */ /* 0x000fea0003800000 */
.L_x_197:
        /* <DEDUP_REMOVED lines=9> */
.L_x_200:
[----:B------:R-:W-:Y:S05]  /*6200*/  BSYNC B1 ;  /* 0x0000000000017941 */ /* 0x000fea0003800000 */
.L_x_199:
        /* <DEDUP_REMOVED lines=10> */
.L_x_202:
[----:B------:R-:W-:Y:S05]  /*62b0*/  BSYNC B1 ;  /* 0x0000000000017941 */ /* 0x000fea0003800000 */
.L_x_201:
        /* <DEDUP_REMOVED lines=10> */
.L_x_204:
[----:B------:R-:W-:Y:S05]  /*6360*/  BSYNC B1 ;  /* 0x0000000000017941 */ /* 0x000fea0003800000 */
.L_x_203:
        /* <DEDUP_REMOVED lines=9> */
.L_x_206:
[----:B------:R-:W-:Y:S05]  /*6400*/  BSYNC B1 ;  /* 0x0000000000017941 */ /* 0x000fea0003800000 */
.L_x_205:
        /* <DEDUP_REMOVED lines=9> */
.L_x_208:
[----:B------:R-:W-:Y:S05]  /*64a0*/  BSYNC B1 ;  /* 0x0000000000017941 */ /* 0x000fea0003800000 */
.L_x_207:
        /* <DEDUP_REMOVED lines=10> */
.L_x_210:
[----:B------:R-:W-:Y:S05]  /*6550*/  BSYNC B1 ;  /* 0x0000000000017941 */ /* 0x000fea0003800000 */
.L_x_209:
        /* <DEDUP_REMOVED lines=10> */
.L_x_212:
[----:B------:R-:W-:Y:S05]  /*6600*/  BSYNC B1 ;  /* 0x0000000000017941 */ /* 0x000fea0003800000 */
.L_x_211:
        /* <DEDUP_REMOVED lines=9> */
.L_x_214:
[----:B------:R-:W-:Y:S05]  /*66a0*/  BSYNC B1 ;  /* 0x0000000000017941 */ /* 0x000fea0003800000 */
.L_x_213:
        /* <DEDUP_REMOVED lines=9> */
.L_x_216:
[----:B------:R-:W-:Y:S05]  /*6740*/  BSYNC B1 ;  /* 0x0000000000017941 */ /* 0x000fea0003800000 */
.L_x_215:
        /* <DEDUP_REMOVED lines=10> */
.L_x_218:
[----:B------:R-:W-:Y:S05]  /*67f0*/  BSYNC B1 ;  /* 0x0000000000017941 */ /* 0x000fea0003800000 */
.L_x_217:
        /* <DEDUP_REMOVED lines=10> */
.L_x_220:
[----:B------:R-:W-:Y:S05]  /*68a0*/  BSYNC B1 ;  /* 0x0000000000017941 */ /* 0x000fea0003800000 */
.L_x_219:
        /* <DEDUP_REMOVED lines=9> */
.L_x_222:
[----:B------:R-:W-:Y:S05]  /*6940*/  BSYNC B1 ;  /* 0x0000000000017941 */ /* 0x000fea0003800000 */
.L_x_221:
        /* <DEDUP_REMOVED lines=9> */
.L_x_224:
[----:B------:R-:W-:Y:S05]  /*69e0*/  BSYNC B1 ;  /* 0x0000000000017941 */ /* 0x000fea0003800000 */
.L_x_223:
        /* <DEDUP_REMOVED lines=10> */
.L_x_226:
[----:B------:R-:W-:Y:S05]  /*6a90*/  BSYNC B1 ;  /* 0x0000000000017941 */ /* 0x000fea0003800000 */
.L_x_225:
        /* <DEDUP_REMOVED lines=10> */
.L_x_228:
[----:B------:R-:W-:Y:S05]  /*6b40*/  BSYNC B1 ;  /* 0x0000000000017941 */ /* 0x000fea0003800000 */
.L_x_227:
        /* <DEDUP_REMOVED lines=9> */
.L_x_230:
[----:B------:R-:W-:Y:S05]  /*6be0*/  BSYNC B1 ;  /* 0x0000000000017941 */ /* 0x000fea0003800000 */
.L_x_229:
        /* <DEDUP_REMOVED lines=9> */
.L_x_232:
[----:B------:R-:W-:Y:S05]  /*6c80*/  BSYNC B1 ;  /* 0x0000000000017941 */ /* 0x000fea0003800000 */
.L_x_231:
        /* <DEDUP_REMOVED lines=10> */
.L_x_234:
[----:B------:R-:W-:Y:S05]  /*6d30*/  BSYNC B1 ;  /* 0x0000000000017941 */ /* 0x000fea0003800000 */
.L_x_233:
        /* <DEDUP_REMOVED lines=10> */
.L_x_236:
[----:B------:R-:W-:Y:S05]  /*6de0*/  BSYNC B1 ;  /* 0x0000000000017941 */ /* 0x000fea0003800000 */
.L_x_235:
        /* <DEDUP_REMOVED lines=9> */
.L_x_238:
[----:B------:R-:W-:Y:S05]  /*6e80*/  BSYNC B1 ;  /* 0x0000000000017941 */ /* 0x000fea0003800000 */
.L_x_237:
        /* <DEDUP_REMOVED lines=9> */
.L_x_240:
[----:B------:R-:W-:Y:S05]  /*6f20*/  BSYNC B1 ;  /* 0x0000000000017941 */ /* 0x000fea0003800000 */
.L_x_239:
        /* <DEDUP_REMOVED lines=10> */
.L_x_242:
[----:B------:R-:W-:Y:S05]  /*6fd0*/  BSYNC B1 ;  /* 0x0000000000017941 */ /* 0x000fea0003800000 */
.L_x_241:
        /* <DEDUP_REMOVED lines=10> */
.L_x_244:
[----:B------:R-:W-:Y:S05]  /*7080*/  BSYNC B1 ;  /* 0x0000000000017941 */ /* 0x000fea0003800000 */
.L_x_243:
        /* <DEDUP_REMOVED lines=9> */
.L_x_246:
[----:B------:R-:W-:Y:S05]  /*7120*/  BSYNC B1 ;  /* 0x0000000000017941 */ /* 0x000fea0003800000 */
.L_x_245:
        /* <DEDUP_REMOVED lines=9> */
.L_x_248:
[----:B------:R-:W-:Y:S05]  /*71c0*/  BSYNC B1 ;  /* 0x0000000000017941 */ /* 0x000fea0003800000 */
.L_x_247:
        /* <DEDUP_REMOVED lines=10> */
.L_x_250:
[----:B------:R-:W-:Y:S05]  /*7270*/  BSYNC B1 ;  /* 0x0000000000017941 */ /* 0x000fea0003800000 */
.L_x_249:
        /* <DEDUP_REMOVED lines=10> */
.L_x_252:
[----:B------:R-:W-:Y:S05]  /*7320*/  BSYNC B1 ;  /* 0x0000000000017941 */ /* 0x000fea0003800000 */
.L_x_251:
        /* <DEDUP_REMOVED lines=9> */
.L_x_254:
[----:B------:R-:W-:Y:S05]  /*73c0*/  BSYNC B1 ;  /* 0x0000000000017941 */ /* 0x000fea0003800000 */
.L_x_253:
        /* <DEDUP_REMOVED lines=9> */
.L_x_256:
[----:B------:R-:W-:Y:S05]  /*7460*/  BSYNC B1 ;  /* 0x0000000000017941 */ /* 0x000fea0003800000 */
.L_x_255:
        /* <DEDUP_REMOVED lines=10> */
.L_x_258:
[----:B------:R-:W-:Y:S05]  /*7510*/  BSYNC B1 ;  /* 0x0000000000017941 */ /* 0x000fea0003800000 */
.L_x_257:
        /* <DEDUP_REMOVED lines=10> */
.L_x_260:
[----:B------:R-:W-:Y:S05]  /*75c0*/  BSYNC B1 ;  /* 0x0000000000017941 */ /* 0x000fea0003800000 */
.L_x_259:
        /* <DEDUP_REMOVED lines=9> */
.L_x_262:
[----:B------:R-:W-:Y:S05]  /*7660*/  BSYNC B1 ;  /* 0x0000000000017941 */ /* 0x000fea0003800000 */
.L_x_261:
        /* <DEDUP_REMOVED lines=9> */
.L_x_264:
[----:B------:R-:W-:Y:S05]  /*7700*/  BSYNC B1 ;  /* 0x0000000000017941 */ /* 0x000fea0003800000 */
.L_x_263:
        /* <DEDUP_REMOVED lines=10> */
.L_x_266:
[----:B------:R-:W-:Y:S05]  /*77b0*/  BSYNC B1 ;  /* 0x0000000000017941 */ /* 0x000fea0003800000 */
.L_x_265:
        /* <DEDUP_REMOVED lines=10> */
.L_x_268:
[----:B------:R-:W-:Y:S05]  /*7860*/  BSYNC B1 ;  /* 0x0000000000017941 */ /* 0x000fea0003800000 */
.L_x_267:
        /* <DEDUP_REMOVED lines=9> */
.L_x_270:
[----:B------:R-:W-:Y:S05]  /*7900*/  BSYNC B1 ;  /* 0x0000000000017941 */ /* 0x000fea0003800000 */
.L_x_269:
        /* <DEDUP_REMOVED lines=9> */
.L_x_272:
[----:B------:R-:W-:Y:S05]  /*79a0*/  BSYNC B1 ;  /* 0x0000000000017941 */ /* 0x000fea0003800000 */
.L_x_271:
        /* <DEDUP_REMOVED lines=10> */
.L_x_274:
[----:B------:R-:W-:Y:S05]  /*7a50*/  BSYNC B1 ;  /* 0x0000000000017941 */ /* 0x000fea0003800000 */
.L_x_273:
        /* <DEDUP_REMOVED lines=10> */
.L_x_276:
[----:B------:R-:W-:Y:S05]  /*7b00*/  BSYNC B1 ;  /* 0x0000000000017941 */ /* 0x000fea0003800000 */
.L_x_275:
        /* <DEDUP_REMOVED lines=9> */
.L_x_278:
[----:B------:R-:W-:Y:S05]  /*7ba0*/  BSYNC B1 ;  /* 0x0000000000017941 */ /* 0x000fea0003800000 */
.L_x_277:
        /* <DEDUP_REMOVED lines=9> */
.L_x_280:
[----:B------:R-:W-:Y:S05]  /*7c40*/  BSYNC B1 ;  /* 0x0000000000017941 */ /* 0x000fea0003800000 */
.L_x_279:
        /* <DEDUP_REMOVED lines=10> */
.L_x_282:
[----:B------:R-:W-:Y:S05]  /*7cf0*/  BSYNC B1 ;  /* 0x0000000000017941 */ /* 0x000fea0003800000 */
.L_x_281:
        /* <DEDUP_REMOVED lines=10> */
.L_x_284:
[----:B------:R-:W-:Y:S05]  /*7da0*/  BSYNC B1 ;  /* 0x0000000000017941 */ /* 0x000fea0003800000 */
.L_x_283:
        /* <DEDUP_REMOVED lines=9> */
.L_x_286:
[----:B------:R-:W-:Y:S05]  /*7e40*/  BSYNC B1 ;  /* 0x0000000000017941 */ /* 0x000fea0003800000 */
.L_x_285:
[----:B0----5:R-:W-:Y:S01]  /*7e50*/  HADD2.F32 R3, -RZ, R18.H0_H0 ;  /* 0x20000012ff037230 */ /* 0x021fe20000004100 */
[----:B------:R-:W-:Y:S01]  /*7e60*/  ISETP.GT.AND P0, PT, R4, 0x8, P0 ;  /* 0x000000080400780c */ /* 0x000fe20000704270 */
[----:B------:R-:W-:Y:S01]  /*7e70*/  @P1 IMAD.MOV.U32 R2, RZ, RZ, R10 ;  /* 0x000000ffff021224 */ /* 0x000fe200078e000a */
[----:B------:R-:W-:Y:S02]  /*7e80*/  BSSY B1, `(.L_x_287) ;  /* 0x0000009000017945 */ /* 0x000fe40003800000 */
[----:B------:R-:W-:-:S04]  /*7e90*/  FMUL R3, R3, R22 ;  /* 0x0000001603037220 */ /* 0x000fc80000400000 */
[----:B------:R-:W-:-:S05]  /*7ea0*/  FFMA R3, R150, R23, R3 ;  /* 0x0000001796037223 */ /* 0x000fca0000000003 */
[----:B------:R-:W-:-:S04]  /*7eb0*/  F2FP.F16.F32.PACK_AB R3, RZ, R3 ;  /* 0x00000003ff03723e */ /* 0x000fc800000000ff */
[----:B------:R-:W-:Y:S01]  /*7ec0*/  PRMT R0, R3, 0x7610, R0 ;  /* 0x0000761003007816 */ /* 0x000fe20000000000 */
[----:B------:R-:W-:-:S05]  /*7ed0*/  @P1 IMAD.MOV.U32 R3, RZ, RZ, R11 ;  /* 0x000000ffff031224 */ /* 0x000fca00078e000b */
[----:B------:R0:W-:Y:S01]  /*7ee0*/  @P1 STG.E.U16 desc[UR50][R2.64+0x1f0], R0 ;  /* 0x0001f00002001986 */ /* 0x0001e2000c101532 */
[----:B------:R-:W-:Y:S05]  /*7ef0*/  @!P0 BRA `(.L_x_288) ;  /* 0x0000000000048947 */ /* 0x000fea0003800000 */
[----:B------:R0:W5:Y:S02]  /*7f00*/  LDG.E.LTC128B.U16 R18, desc[UR50][R8.64+0x1f2] ;  /* 0x0001f23208127981 */ /* 0x000164000c1e1520 */
.L_x_288:
[----:B------:R-:W-:Y:S05]  /*7f10*/  BSYNC B1 ;  /* 0x0000000000017941 */ /* 0x000fea0003800000 */
.L_x_287:
[----:B------:R-:W-:Y:S05]  /*7f20*/  @!P0 BRA `(.L_x_289) ;  /* 0x0000002400408947 */ /* 0x000fea0003800000 */
[----:B0----5:R-:W-:-:S05]  /*7f30*/  HADD2.F32 R3, -RZ, R18.H0_H0 ;  /* 0x20000012ff037230 */ /* 0x021fca0000004100 */
[----:B------:R-:W-:-:S04]  /*7f40*/  FMUL R0, R3, R22 ;  /* 0x0000001603007220 */ /* 0x000fc80000400000 */
[----:B------:R-:W-:-:S05]  /*7f50*/  FFMA R0, R151, R23, R0 ;  /* 0x0000001797007223 */ /* 0x000fca0000000000 */
[----:B------:R-:W-:-:S05]  /*7f60*/  F2FP.F16.F32.PACK_AB R0, RZ, R0 ;  /* 0x00000000ff00723e */ /* 0x000fca00000000ff */
[----:B------:R0:W-:Y:S01]  /*7f70*/  STG.E.U16 desc[UR50][R10.64+0x1f2], R0 ;  /* 0x0001f2000a007986 */ /* 0x0001e2000c101532 */
[----:B------:R-:W-:Y:S05]  /*7f80*/  BRA `(.L_x_289) ;  /* 0x0000002400287947 */ /* 0x000fea0003800000 */
.L_x_36:
[----:B------:R-:W-:Y:S01]  /*7f90*/  ISETP.GT.AND P0, PT, R0, 0x1, PT ;  /* 0x000000010000780c */ /* 0x000fe20003f04270 */
[----:B------:R-:W-:Y:S01]  /*7fa0*/  ULDC.64 UR4, c[0x0][0x5c0] ;  /* 0x0001700000047ab9 */ /* 0x000fe20000000a00 */
[-C--:B------:R-:W-:Y:S01]  /*7fb0*/  FMUL R24, R24, R23.reuse ;  /* 0x0000001718187220 */ /* 0x080fe20000400000 */
[-C--:B------:R-:W-:Y:S01]  /*7fc0*/  FMUL R25, R25, R23.reuse ;  /* 0x0000001719197220 */ /* 0x080fe20000400000 */
[----:B------:R-:W-:Y:S01]  /*7fd0*/  ISETP.GT.AND P3, PT, R4, RZ, P0 ;  /* 0x000000ff0400720c */ /* 0x000fe20000764270 */
[-C--:B------:R-:W-:Y:S01]  /*7fe0*/  FMUL R26, R26, R23.reuse ;  /* 0x000000171a1a7220 */ /* 0x080fe20000400000 */
[----:B------:R-:W-:Y:S01]  /*7ff0*/  LEA R2, P4, R172, UR4, 0x1 ;  /* 0x00000004ac027c11 */ /* 0x000fe2000f8808ff */
[-C--:B------:R-:W-:Y:S01]  /*8000*/  FMUL R27, R27, R23.reuse ;  /* 0x000000171b1b7220 */ /* 0x080fe20000400000 */
[----:B------:R-:W-:Y:S01]  /*8010*/  F2FP.F16.F32.PACK_AB R24, RZ, R24 ;  /* 0x00000018ff18723e */ /* 0x000fe200000000ff */
[-C--:B------:R-:W-:Y:S01]  /*8020*/  FMUL R28, R28, R23.reuse ;  /* 0x000000171c1c7220 */ /* 0x080fe20000400000 */
[----:B------:R-:W-:Y:S01]  /*8030*/  LEA.HI.X R3, R172, UR5, R175, 0x1, P4 ;  /* 0x00000005ac037c11 */ /* 0x000fe2000a0f0caf */
[----:B------:R-:W-:Y:S01]  /*8040*/  FMUL R29, R29, R23 ;  /* 0x000000171d1d7220 */ /* 0x000fe20000400000 */
[----:B------:R-:W-:Y:S01]  /*8050*/  F2FP.F16.F32.PACK_AB R25, RZ, R25 ;  /* 0x00000019ff19723e */ /* 0x000fe200000000ff */
[-C--:B------:R-:W-:Y:S01]  /*8060*/  FMUL R30, R30, R23.reuse ;  /* 0x000000171e1e7220 */ /* 0x080fe20000400000 */
[C---:B------:R-:W-:Y:S01]  /*8070*/  SHF.L.U64.HI R11, R10.reuse, 0x4, R11 ;  /* 0x000000040a0b7819 */ /* 0x040fe2000001020b */
[----:B------:R-:W-:Y:S01]  /*8080*/  @P1 STG.E.U16 desc[UR50][R2.64], R24 ;  /* 0x0000001802001986 */ /* 0x000fe2000c101532 */
[----:B------:R-:W-:Y:S01]  /*8090*/  LEA R6, P4, R10, R2, 0x4 ;  /* 0x000000020a067211 */ /* 0x000fe200078820ff */
[-C--:B------:R-:W-:Y:S01]  /*80a0*/  FMUL R31, R31, R23.reuse ;  /* 0x000000171f1f7220 */ /* 0x080fe20000400000 */
[----:B------:R-:W-:Y:S01]  /*80b0*/  ISETP.GT.AND P2, PT, R4, 0x8, P2 ;  /* 0x000000080400780c */ /* 0x000fe20001744270 */
[----:B------:R-:W-:Y:S01]  /*80c0*/  @P3 STG.E.U16 desc[UR50][R2.64+0x2], R25 ;  /* 0x0000021902003986 */ /* 0x000fe2000c101532 */
[----:B------:R-:W-:Y:S01]  /*80d0*/  ISETP.GT.AND P1, PT, R0, 0x8, PT ;  /* 0x000000080000780c */ /* 0x000fe20003f24270 */
[----:B------:R-:W-:Y:S01]  /*80e0*/  IMAD.X R7, R11, 0x1, R3, P4 ;  /* 0x000000010b077824 */ /* 0x000fe200020e0603 */
[----:B------:R-:W-:Y:S01]  /*80f0*/  ISETP.GT.AND P3, PT, R4, 0x8, P0 ;  /* 0x000000080400780c */ /* 0x000fe20000764270 */
[-C--:B------:R-:W-:Y:S01]  /*8100*/  FMUL R32, R32, R23.reuse ;  /* 0x0000001720207220 */ /* 0x080fe20000400000 */
[----:B------:R-:W-:Y:S01]  /*8110*/  ISETP.GT.AND P0, PT, R0, 0x9, PT ;  /* 0x000000090000780c */ /* 0x000fe20003f04270 */
[-C--:B------:R-:W-:Y:S01]  /*8120*/  FMUL R33, R33, R23.reuse ;  /* 0x0000001721217220 */ /* 0x080fe20000400000 */
[----:B------:R-:W-:Y:S01]  /*8130*/  ISETP.GT.AND P5, PT, R4, RZ, P1 ;  /* 0x000000ff0400720c */ /* 0x000fe20000fa4270 */
[-C--:B------:R-:W-:Y:S01]  /*8140*/  FMUL R34, R34, R23.reuse ;  /* 0x0000001722227220 */ /* 0x080fe20000400000 */
[----:B------:R-:W-:Y:S01]  /*8150*/  ISETP.GT.AND P4, PT, R4, RZ, P0 ;  /* 0x000000ff0400720c */ /* 0x000fe20000784270 */
[-C--:B------:R-:W-:Y:S01]  /*8160*/  FMUL R35, R35, R23.reuse ;  /* 0x0000001723237220 */ /* 0x080fe20000400000 */
[----:B------:R-:W-:Y:S01]  /*8170*/  F2FP.F16.F32.PACK_AB R26, RZ, R26 ;  /* 0x0000001aff1a723e */ /* 0x000fe200000000ff */
[----:B------:R-:W-:Y:S01]  /*8180*/  FMUL R36, R36, R23 ;  /* 0x0000001724247220 */ /* 0x000fe20000400000 */
[----:B------:R-:W-:Y:S01]  /*8190*/  F2FP.F16.F32.PACK_AB R27, RZ, R27 ;  /* 0x0000001bff1b723e */ /* 0x000fe200000000ff */
[----:B------:R-:W-:Y:S01]  /*81a0*/  FMUL R37, R37, R23 ;  /* 0x0000001725257220 */ /* 0x000fe20000400000 */
[----:B------:R-:W-:Y:S01]  /*81b0*/  F2FP.F16.F32.PACK_AB R28, RZ, R28 ;  /* 0x0000001cff1c723e */ /* 0x000fe200000000ff */
[----:B------:R-:W-:Y:S01]  /*81c0*/  @P2 STG.E.U16 desc[UR50][R6.64], R26 ;  /* 0x0000001a06002986 */ /* 0x000fe2000c101532 */
[----:B------:R-:W-:Y:S01]  /*81d0*/  F2FP.F16.F32.PACK_AB R29, RZ, R29 ;  /* 0x0000001dff1d723e */ /* 0x000fe200000000ff */
[-C--:B------:R-:W-:Y:S01]  /*81e0*/  FMUL R38, R38, R23.reuse ;  /* 0x0000001726267220 */ /* 0x080fe20000400000 */
[----:B------:R-:W-:Y:S01]  /*81f0*/  ISETP.GT.AND P1, PT, R4, 0x8, P1 ;  /* 0x000000080400780c */ /* 0x000fe20000f24270 */
[----:B------:R-:W-:Y:S01]  /*8200*/  @P3 STG.E.U16 desc[UR50][R6.64+0x2], R27 ;  /* 0x0000021b06003986 */ /* 0x000fe2000c101532 */
[----:B------:R-:W-:Y:S01]  /*8210*/  ISETP.GT.AND P3, PT, R0, 0x10, PT ;  /* 0x000000100000780c */ /* 0x000fe20003f64270 */
[-C--:B------:R-:W-:Y:S01]  /*8220*/  FMUL R39, R39, R23.reuse ;  /* 0x0000001727277220 */ /* 0x080fe20000400000 */
[----:B------:R-:W-:Y:S01]  /*8230*/  ISETP.GT.AND P2, PT, R4, 0x8, P0 ;  /* 0x000000080400780c */ /* 0x000fe20000744270 */
[----:B------:R-:W-:Y:S01]  /*8240*/  @P5 STG.E.U16 desc[UR50][R2.64+0x10], R28 ;  /* 0x0000101c02005986 */ /* 0x000fe2000c101532 */
[----:B------:R-:W-:Y:S01]  /*8250*/  ISETP.GT.AND P0, PT, R0, 0x11, PT ;  /* 0x000000110000780c */ /* 0x000fe20003f04270 */
[-C--:B------:R-:W-:Y:S01]  /*8260*/  FMUL R40, R40, R23.reuse ;  /* 0x0000001728287220 */ /* 0x080fe20000400000 */
[----:B------:R-:W-:Y:S01]  /*8270*/  F2FP.F16.F32.PACK_AB R30, RZ, R30 ;  /* 0x0000001eff1e723e */ /* 0x000fe200000000ff */
[----:B------:R-:W-:Y:S01]  /*8280*/  @P4 STG.E.U16 desc[UR50][R2.64+0x12], R29 ;  /* 0x0000121d02004986 */ /* 0x000fe2000c101532 */
[C---:B------:R-:W-:Y:S01]  /*8290*/  ISETP.GT.AND P4, PT, R4.reuse, RZ, P3 ;  /* 0x000000ff0400720c */ /* 0x040fe20001f84270 */
[----:B------:R-:W-:Y:S01]  /*82a0*/  FMUL R41, R41, R23 ;  /* 0x0000001729297220 */ /* 0x000fe20000400000 */
[----:B------:R-:W-:Y:S01]  /*82b0*/  ISETP.GT.AND P5, PT, R4, RZ, P0 ;  /* 0x000000ff0400720c */ /* 0x000fe200007a4270 */
[----:B------:R-:W-:Y:S01]  /*82c0*/  @P1 STG.E.U16 desc[UR50][R6.64+0x10], R30 ;  /* 0x0000101e06001986 */ /* 0x000fe2000c101532 */
[----:B------:R-:W-:Y:S01]  /*82d0*/  F2FP.F16.F32.PACK_AB R31, RZ, R31 ;  /* 0x0000001fff1f723e */ /* 0x000fe200000000ff */
[-C--:B------:R-:W-:Y:S01]  /*82e0*/  FMUL R42, R42, R23.reuse ;  /* 0x000000172a2a7220 */ /* 0x080fe20000400000 */
[----:B------:R-:W-:Y:S01]  /*82f0*/  F2FP.F16.F32.PACK_AB R32, RZ, R32 ;  /* 0x00000020ff20723e */ /* 0x000fe200000000ff */
[----:B------:R-:W-:Y:S01]  /*8300*/  FMUL R43, R43, R23 ;  /* 0x000000172b2b7220 */ /* 0x000fe20000400000 */
[----:B------:R-:W-:Y:S01]  /*8310*/  ISETP.GT.AND P1, PT, R4, 0x8, P3 ;  /* 0x000000080400780c */ /* 0x000fe20001f24270 */
[----:B------:R-:W-:Y:S01]  /*8320*/  @P2 STG.E.U16 desc[UR50][R6.64+0x12], R31 ;  /* 0x0000121f06002986 */ /* 0x000fe2000c101532 */
[----:B------:R-:W-:Y:S01]  /*8330*/  F2FP.F16.F32.PACK_AB R33, RZ, R33 ;  /* 0x00000021ff21723e */ /* 0x000fe200000000ff */
[-C--:B------:R-:W-:Y:S01]  /*8340*/  FMUL R44, R44, R23.reuse ;  /* 0x000000172c2c7220 */ /* 0x080fe20000400000 */
[----:B------:R-:W-:Y:S01]  /*8350*/  ISETP.GT.AND P3, PT, R0, 0x18, PT ;  /* 0x000000180000780c */ /* 0x000fe20003f64270 */
[----:B------:R-:W-:Y:S01]  /*8360*/  @P4 STG.E.U16 desc[UR50][R2.64+0x20], R32 ;  /* 0x0000202002004986 */ /* 0x000fe2000c101532 */
[----:B------:R-:W-:Y:S01]  /*8370*/  ISETP.GT.AND P2, PT, R4, 0x8, P0 ;  /* 0x000000080400780c */ /* 0x000fe20000744270 */
[-C--:B------:R-:W-:Y:S01]  /*8380*/  FMUL R45, R45, R23.reuse ;  /* 0x000000172d2d7220 */ /* 0x080fe20000400000 */
[----:B------:R-:W-:Y:S01]  /*8390*/  ISETP.GT.AND P0, PT, R0, 0x19, PT ;  /* 0x000000190000780c */ /* 0x000fe20003f04270 */
[----:B------:R-:W-:Y:S01]  /*83a0*/  @P5 STG.E.U16 desc[UR50][R2.64+0x22], R33 ;  /* 0x0000222102005986 */ /* 0x000fe2000c101532 */
[----:B------:R-:W-:Y:S01]  /*83b0*/  ISETP.GT.AND P4, PT, R4, RZ, P3 ;  /* 0x000000ff0400720c */ /* 0x000fe20001f84270 */
[-C--:B------:R-:W-:Y:S01]  /*83c0*/  FMUL R46, R46, R23.reuse ;  /* 0x000000172e2e7220 */ /* 0x080fe20000400000 */
[----:B------:R-:W-:Y:S01]  /*83d0*/  ISETP.GT.AND P5, PT, R4, RZ, P0 ;  /* 0x000000ff0400720c */ /* 0x000fe200007a4270 */
[-C--:B------:R-:W-:Y:S01]  /*83e0*/  FMUL R47, R47, R23.reuse ;  /* 0x000000172f2f7220 */ /* 0x080fe20000400000 */
[----:B------:R-:W-:Y:S01]  /*83f0*/  F2FP.F16.F32.PACK_AB R34, RZ, R34 ;  /* 0x00000022ff22723e */ /* 0x000fe200000000ff */
[----:B------:R-:W-:Y:S01]  /*8400*/  FMUL R48, R48, R23 ;  /* 0x0000001730307220 */ /* 0x000fe20000400000 */
[----:B------:R-:W-:Y:S01]  /*8410*/  F2FP.F16.F32.PACK_AB R35, RZ, R35 ;  /* 0x00000023ff23723e */ /* 0x000fe200000000ff */
[-C--:B------:R-:W-:Y:S01]  /*8420*/  FMUL R49, R49, R23.reuse ;  /* 0x0000001731317220 */ /* 0x080fe20000400000 */
[----:B------:R-:W-:Y:S01]  /*8430*/  F2FP.F16.F32.PACK_AB R36, RZ, R36 ;  /* 0x00000024ff24723e */ /* 0x000fe200000000ff */
[----:B------:R-:W-:Y:S01]  /*8440*/  @P1 STG.E.U16 desc[UR50][R6.64+0x20], R34 ;  /* 0x0000202206001986 */ /* 0x000fe2000c101532 */
[----:B------:R-:W-:Y:S01]  /*8450*/  ISETP.GT.AND P1, PT, R4, 0x8, P3 ;  /* 0x000000080400780c */ /* 0x000fe20001f24270 */
[----:B------:R-:W-:Y:S01]  /*8460*/  FMUL R50, R50, R23 ;  /* 0x0000001732327220 */ /* 0x000fe20000400000 */
[----:B------:R-:W-:Y:S01]  /*8470*/  F2FP.F16.F32.PACK_AB R37, RZ, R37 ;  /* 0x00000025ff25723e */ /* 0x000fe200000000ff */
[----:B------:R-:W-:Y:S01]  /*8480*/  @P2 STG.E.U16 desc[UR50][R6.64+0x22], R35 ;  /* 0x0000222306002986 */ /* 0x000fe2000c101532 */
[----:B------:R-:W-:Y:S01]  /*8490*/  ISETP.GT.AND P3, PT, R0, 0x20, PT ;  /* 0x000000200000780c */ /* 0x000fe20003f64270 */
[-C--:B------:R-:W-:Y:S01]  /*84a0*/  FMUL R51, R51, R23.reuse ;  /* 0x0000001733337220 */ /* 0x080fe20000400000 */
[----:B------:R-:W-:Y:S01]  /*84b0*/  ISETP.GT.AND P2, PT, R4, 0x8, P0 ;  /* 0x000000080400780c */ /* 0x000fe20000744270 */
[----:B------:R-:W-:Y:S01]  /*84c0*/  @P4 STG.E.U16 desc[UR50][R2.64+0x30], R36 ;  /* 0x0000302402004986 */ /* 0x000fe2000c101532 */
[----:B------:R-:W-:Y:S01]  /*84d0*/  ISETP.GT.AND P0, PT, R0, 0x21, PT ;  /* 0x000000210000780c */ /* 0x000fe20003f04270 */
[-C--:B------:R-:W-:Y:S01]  /*84e0*/  FMUL R52, R52, R23.reuse ;  /* 0x0000001734347220 */ /* 0x080fe20000400000 */
[C---:B------:R-:W-:Y:S01]  /*84f0*/  ISETP.GT.AND P4, PT, R4.reuse, RZ, P3 ;  /* 0x000000ff0400720c */ /* 0x040fe20001f84270 */
[----:B------:R-:W-:Y:S01]  /*8500*/  @P5 STG.E.U16 desc[UR50][R2.64+0x32], R37 ;  /* 0x0000322502005986 */ /* 0x000fe2000c101532 */
        /* <DEDUP_REMOVED lines=328> */
[----:B------:R-:W-:-:S02]  /*9990*/  ISETP.GT.AND P1, PT, R4, 0x8, P3 ;  /* 0x000000080400780c */ /* 0x000fc40001f24270 */
[----:B------:R-:W-:Y:S01]  /*99a0*/  F2FP.F16.F32.PACK_AB R105, RZ, R105 ;  /* 0x00000069ff69723e */ /* 0x000fe200000000ff */
[----:B------:R-:W-:Y:S01]  /*99b0*/  @P2 STG.E.U16 desc[UR50][R6.64+0x132], R103 ;  /* 0x0001326706002986 */ /* 0x000fe2000c101532 */
[----:B------:R-:W-:Y:S02]  /*99c0*/  ISETP.GT.AND P3, PT, R0, 0xa8, PT ;  /* 0x000000a80000780c */ /* 0x000fe40003f64270 */
[----:B------:R-:W-:Y:S01]  /*99d0*/  ISETP.GT.AND P2, PT, R4, 0x8, P0 ;  /* 0x000000080400780c */ /* 0x000fe20000744270 */
[----:B------:R-:W-:Y:S01]  /*99e0*/  @P4 STG.E.U16 desc[UR50][R2.64+0x140], R104 ;  /* 0x0001406802004986 */ /* 0x000fe2000c101532 */
[----:B------:R-:W-:Y:S02]  /*99f0*/  ISETP.GT.AND P0, PT, R0, 0xa9, PT ;  /* 0x000000a90000780c */ /* 0x000fe40003f04270 */
[C---:B------:R-:W-:Y:S01]  /*9a00*/  ISETP.GT.AND P4, PT, R4.reuse, RZ, P3 ;  /* 0x000000ff0400720c */ /* 0x040fe20001f84270 */
[----:B------:R-:W-:Y:S01]  /*9a10*/  @P5 STG.E.U16 desc[UR50][R2.64+0x142], R105 ;  /* 0x0001426902005986 */ /* 0x000fe2000c101532 */
[----:B------:R-:W-:-:S02]  /*9a20*/  ISETP.GT.AND P5, PT, R4, RZ, P0 ;  /* 0x000000ff0400720c */ /* 0x000fc400007a4270 */
[----:B------:R-:W-:Y:S02]  /*9a30*/  F2FP.F16.F32.PACK_AB R106, RZ, R106 ;  /* 0x0000006aff6a723e */ /* 0x000fe400000000ff */
[----:B------:R-:W-:Y:S02]  /*9a40*/  F2FP.F16.F32.PACK_AB R107, RZ, R107 ;  /* 0x0000006bff6b723e */ /* 0x000fe400000000ff */
[----:B------:R-:W-:Y:S01]  /*9a50*/  F2FP.F16.F32.PACK_AB R108, RZ, R108 ;  /* 0x0000006cff6c723e */ /* 0x000fe200000000ff */
[----:B------:R-:W-:Y:S01]  /*9a60*/  @P1 STG.E.U16 desc[UR50][R6.64+0x140], R106 ;  /* 0x0001406a06001986 */ /* 0x000fe2000c101532 */
[----:B------:R-:W-:Y:S02]  /*9a70*/  ISETP.GT.AND P1, PT, R4, 0x8, P3 ;  /* 0x000000080400780c */ /* 0x000fe40001f24270 */
[----:B------:R-:W-:Y:S01]  /*9a80*/  F2FP.F16.F32.PACK_AB R109, RZ, R109 ;  /* 0x0000006dff6d723e */ /* 0x000fe200000000ff */
[----:B------:R-:W-:Y:S01]  /*9a90*/  @P2 STG.E.U16 desc[UR50][R6.64+0x142], R107 ;  /* 0x0001426b06002986 */ /* 0x000fe2000c101532 */
[----:B------:R-:W-:-:S02]  /*9aa0*/  ISETP.GT.AND P3, PT, R0, 0xb0, PT ;  /* 0x000000b00000780c */ /* 0x000fc40003f64270 */
[----:B------:R-:W-:Y:S01]  /*9ab0*/  ISETP.GT.AND P2, PT, R4, 0x8, P0 ;  /* 0x000000080400780c */ /* 0x000fe20000744270 */
[----:B------:R-:W-:Y:S01]  /*9ac0*/  @P4 STG.E.U16 desc[UR50][R2.64+0x150], R108 ;  /* 0x0001506c02004986 */ /* 0x000fe2000c101532 */
[----:B------:R-:W-:Y:S02]  /*9ad0*/  ISETP.GT.AND P0, PT, R0, 0xb1, PT ;  /* 0x000000b10000780c */ /* 0x000fe40003f04270 */
[C---:B------:R-:W-:Y:S01]  /*9ae0*/  ISETP.GT.AND P4, PT, R4.reuse, RZ, P3 ;  /* 0x000000ff0400720c */ /* 0x040fe20001f84270 */
[----:B------:R-:W-:Y:S01]  /*9af0*/  @P5 STG.E.U16 desc[UR50][R2.64+0x152], R109 ;  /* 0x0001526d02005986 */ /* 0x000fe2000c101532 */
[----:B------:R-:W-:Y:S02]  /*9b00*/  ISETP.GT.AND P5, PT, R4, RZ, P0 ;  /* 0x000000ff0400720c */ /* 0x000fe400007a4270 */
[----:B------:R-:W-:Y:S02]  /*9b10*/  F2FP.F16.F32.PACK_AB R110, RZ, R110 ;  /* 0x0000006eff6e723e */ /* 0x000fe400000000ff */
[----:B------:R-:W-:-:S02]  /*9b20*/  F2FP.F16.F32.PACK_AB R111, RZ, R111 ;  /* 0x0000006fff6f723e */ /* 0x000fc400000000ff */
[----:B------:R-:W-:Y:S01]  /*9b30*/  F2FP.F16.F32.PACK_AB R112, RZ, R112 ;  /* 0x00000070ff70723e */ /* 0x000fe200000000ff */
[----:B------:R-:W-:Y:S01]  /*9b40*/  @P1 STG.E.U16 desc[UR50][R6.64+0x150], R110 ;  /* 0x0001506e06001986 */ /* 0x000fe2000c101532 */
[----:B------:R-:W-:Y:S02]  /*9b50*/  ISETP.GT.AND P1, PT, R4, 0x8, P3 ;  /* 0x000000080400780c */ /* 0x000fe40001f24270 */
[----:B------:R-:W-:Y:S01]  /*9b60*/  F2FP.F16.F32.PACK_AB R113, RZ, R113 ;  /* 0x00000071ff71723e */ /* 0x000fe200000000ff */
[----:B------:R-:W-:Y:S01]  /*9b70*/  @P2 STG.E.U16 desc[UR50][R6.64+0x152], R111 ;  /* 0x0001526f06002986 */ /* 0x000fe2000c101532 */
[----:B------:R-:W-:Y:S02]  /*9b80*/  ISETP.GT.AND P3, PT, R0, 0xb8, PT ;  /* 0x000000b80000780c */ /* 0x000fe40003f64270 */
[----:B------:R-:W-:Y:S01]  /*9b90*/  ISETP.GT.AND P2, PT, R4, 0x8, P0 ;  /* 0x000000080400780c */ /* 0x000fe20000744270 */
[----:B------:R-:W-:Y:S01]  /*9ba0*/  @P4 STG.E.U16 desc[UR50][R2.64+0x160], R112 ;  /* 0x0001607002004986 */ /* 0x000fe2000c101532 */
[----:B------:R-:W-:-:S02]  /*9bb0*/  ISETP.GT.AND P0, PT, R0, 0xb9, PT ;  /* 0x000000b90000780c */ /* 0x000fc40003f04270 */
[C---:B------:R-:W-:Y:S01]  /*9bc0*/  ISETP.GT.AND P4, PT, R4.reuse, RZ, P3 ;  /* 0x000000ff0400720c */ /* 0x040fe20001f84270 */
[----:B------:R-:W-:Y:S01]  /*9bd0*/  @P5 STG.E.U16 desc[UR50][R2.64+0x162], R113 ;  /* 0x0001627102005986 */ /* 0x000fe2000c101532 */
[C---:B------:R-:W-:Y:S02]  /*9be0*/  ISETP.GT.AND P5, PT, R4.reuse, RZ, P0 ;  /* 0x000000ff0400720c */ /* 0x040fe400007a4270 */
[----:B------:R-:W-:Y:S02]  /*9bf0*/  F2FP.F16.F32.PACK_AB R114, RZ, R114 ;  /* 0x00000072ff72723e */ /* 0x000fe400000000ff */
[----:B------:R-:W-:Y:S02]  /*9c00*/  F2FP.F16.F32.PACK_AB R115, RZ, R115 ;  /* 0x00000073ff73723e */ /* 0x000fe400000000ff */
        /* <DEDUP_REMOVED lines=58> */
[C---:B------:R-:W-:Y:S02]  /*9fb0*/  ISETP.GT.AND P1, PT, R4.reuse, 0x8, P2 ;  /* 0x000000080400780c */ /* 0x040fe40001724270 */
[----:B------:R-:W-:Y:S01]  /*9fc0*/  F2FP.F16.F32.PACK_AB R133, RZ, R133 ;  /* 0x00000085ff85723e */ /* 0x000fe200000000ff */
[----:B------:R-:W-:Y:S01]  /*9fd0*/  @P0 STG.E.U16 desc[UR50][R6.64+0x1a2], R131 ;  /* 0x0001a28306000986 */ /* 0x000fe2000c101532 */
[----:B------:R-:W-:-:S02]  /*9fe0*/  ISETP.GT.AND P2, PT, R4, 0x8, P3 ;  /* 0x000000080400780c */ /* 0x000fc40001f44270 */
[C---:B------:R-:W-:Y:S01]  /*9ff0*/  ISETP.GT.AND P3, PT, R0.reuse, 0xe0, PT ;  /* 0x000000e00000780c */ /* 0x040fe20003f64270 */
        /* <DEDUP_REMOVED lines=9> */
[----:B------:R-:W-:Y:S02]  /*a090*/  F2FP.F16.F32.PACK_AB R137, RZ, R137 ;  /* 0x00000089ff89723e */ /* 0x000fe400000000ff */
[C---:B------:R-:W-:Y:S01]  /*a0a0*/  ISETP.GT.AND P1, PT, R4.reuse, 0x8, P3 ;  /* 0x000000080400780c */ /* 0x040fe20001f24270 */
[----:B------:R-:W-:Y:S01]  /*a0b0*/  @P2 STG.E.U16 desc[UR50][R6.64+0x1b2], R135 ;  /* 0x0001b28706002986 */ /* 0x000fe2000c101532 */
[----:B------:R-:W-:Y:S02]  /*a0c0*/  ISETP.GT.AND P0, PT, R4, 0x8, P0 ;  /* 0x000000080400780c */ /* 0x000fe40000704270 */
[----:B------:R-:W-:Y:S01]  /*a0d0*/  F2FP.F16.F32.PACK_AB R138, RZ, R138 ;  /* 0x0000008aff8a723e */ /* 0x000fe200000000ff */
[----:B------:R-:W-:Y:S01]  /*a0e0*/  @P4 STG.E.U16 desc[UR50][R2.64+0x1c0], R136 ;  /* 0x0001c08802004986 */ /* 0x000fe2000c101532 */
[----:B------:R-:W-:-:S02]  /*a0f0*/  ISETP.GT.AND P4, PT, R0, 0xe8, PT ;  /* 0x000000e80000780c */ /* 0x000fc40003f84270 */
[----:B------:R-:W-:Y:S01]  /*a100*/  F2FP.F16.F32.PACK_AB R139, RZ, R139 ;  /* 0x0000008bff8b723e */ /* 0x000fe200000000ff */
[----:B------:R-:W-:Y:S01]  /*a110*/  @P5 STG.E.U16 desc[UR50][R2.64+0x1c2], R137 ;  /* 0x0001c28902005986 */ /* 0x000fe2000c101532 */
[----:B------:R-:W-:Y:S02]  /*a120*/  ISETP.GT.AND P5, PT, R0, 0xe9, PT ;  /* 0x000000e90000780c */ /* 0x000fe40003fa4270 */
[C---:B------:R-:W-:Y:S01]  /*a130*/  ISETP.GT.AND P2, PT, R4.reuse, RZ, P4 ;  /* 0x000000ff0400720c */ /* 0x040fe20002744270 */
[----:B------:R-:W-:Y:S01]  /*a140*/  @P1 STG.E.U16 desc[UR50][R6.64+0x1c0], R138 ;  /* 0x0001c08a06001986 */ /* 0x000fe2000c101532 */
[----:B------:R-:W-:Y:S02]  /*a150*/  ISETP.GT.AND P6, PT, R4, RZ, P5 ;  /* 0x000000ff0400720c */ /* 0x000fe40002fc4270 */
[----:B------:R-:W-:Y:S01]  /*a160*/  F2FP.F16.F32.PACK_AB R140, RZ, R140 ;  /* 0x0000008cff8c723e */ /* 0x000fe200000000ff */
[----:B------:R-:W-:Y:S01]  /*a170*/  @P0 STG.E.U16 desc[UR50][R6.64+0x1c2], R139 ;  /* 0x0001c28b06000986 */ /* 0x000fe2000c101532 */
[----:B------:R-:W-:-:S02]  /*a180*/  F2FP.F16.F32.PACK_AB R141, RZ, R141 ;  /* 0x0000008dff8d723e */ /* 0x000fc400000000ff */
[----:B------:R-:W-:Y:S02]  /*a190*/  ISETP.GT.AND P4, PT, R4, 0x8, P4 ;  /* 0x000000080400780c */ /* 0x000fe40002784270 */
[C---:B------:R-:W-:Y:S02]  /*a1a0*/  ISETP.GT.AND P3, PT, R0.reuse, 0xf0, PT ;  /* 0x000000f00000780c */ /* 0x040fe40003f64270 */
[----:B------:R-:W-:Y:S01]  /*a1b0*/  F2FP.F16.F32.PACK_AB R142, RZ, R142 ;  /* 0x0000008eff8e723e */ /* 0x000fe200000000ff */
[----:B------:R-:W-:Y:S01]  /*a1c0*/  @P2 STG.E.U16 desc[UR50][R2.64+0x1d0], R140 ;  /* 0x0001d08c02002986 */ /* 0x000fe2000c101532 */
[----:B------:R-:W-:Y:S02]  /*a1d0*/  ISETP.GT.AND P2, PT, R0, 0xf1, PT ;  /* 0x000000f10000780c */ /* 0x000fe40003f44270 */
[----:B------:R-:W-:Y:S01]  /*a1e0*/  F2FP.F16.F32.PACK_AB R143, RZ, R143 ;  /* 0x0000008fff8f723e */ /* 0x000fe200000000ff */
[----:B------:R-:W-:Y:S01]  /*a1f0*/  @P6 STG.E.U16 desc[UR50][R2.64+0x1d2], R141 ;  /* 0x0001d28d02006986 */ /* 0x000fe2000c101532 */
[----:B------:R-:W-:-:S02]  /*a200*/  ISETP.GT.AND P6, PT, R4, 0x8, P5 ;  /* 0x000000080400780c */ /* 0x000fc40002fc4270 */
[C---:B------:R-:W-:Y:S01]  /*a210*/  ISETP.GT.AND P5, PT, R4.reuse, RZ, P3 ;  /* 0x000000ff0400720c */ /* 0x040fe20001fa4270 */
[----:B------:R-:W-:Y:S01]  /*a220*/  @P4 STG.E.U16 desc[UR50][R6.64+0x1d0], R142 ;  /* 0x0001d08e06004986 */ /* 0x000fe2000c101532 */
[C---:B------:R-:W-:Y:S02]  /*a230*/  ISETP.GT.AND P3, PT, R4.reuse, 0x8, P3 ;  /* 0x000000080400780c */ /* 0x040fe40001f64270 */
[C---:B------:R-:W-:Y:S02]  /*a240*/  ISETP.GT.AND P4, PT, R4.reuse, RZ, P2 ;  /* 0x000000ff0400720c */ /* 0x040fe40001784270 */
[----:B------:R-:W-:Y:S02]  /*a250*/  F2FP.F16.F32.PACK_AB R144, RZ, R144 ;  /* 0x00000090ff90723e */ /* 0x000fe400000000ff */
[----:B------:R-:W-:Y:S02]  /*a260*/  ISETP.GT.AND P2, PT, R4, 0x8, P2 ;  /* 0x000000080400780c */ /* 0x000fe40001744270 */
[C---:B------:R-:W-:Y:S01]  /*a270*/  ISETP.GT.AND P0, PT, R0.reuse, 0xf9, PT ;  /* 0x000000f90000780c */ /* 0x040fe20003f04270 */
[----:B------:R-:W-:Y:S01]  /*a280*/  @P6 STG.E.U16 desc[UR50][R6.64+0x1d2], R143 ;  /* 0x0001d28f06006986 */ /* 0x000fe2000c101532 */
[----:B------:R-:W-:-:S02]  /*a290*/  ISETP.GT.AND P1, PT, R0, 0xf8, PT ;  /* 0x000000f80000780c */ /* 0x000fc40003f24270 */
[----:B------:R-:W-:Y:S01]  /*a2a0*/  F2FP.F16.F32.PACK_AB R145, RZ, R145 ;  /* 0x00000091ff91723e */ /* 0x000fe200000000ff */
[----:B------:R-:W-:Y:S01]  /*a2b0*/  @P5 STG.E.U16 desc[UR50][R2.64+0x1e0], R144 ;  /* 0x0001e09002005986 */ /* 0x000fe2000c101532 */
[C---:B------:R-:W-:Y:S01]  /*a2c0*/  ISETP.GT.AND P6, PT, R4.reuse, RZ, P1 ;  /* 0x000000ff0400720c */ /* 0x040fe20000fc4270 */
[----:B------:R-:W-:Y:S01]  /*a2d0*/  @P3 IMAD.MOV.U32 R5, RZ, RZ, R7 ;  /* 0x000000ffff053224 */ /* 0x000fe200078e0007 */
[C---:B------:R-:W-:Y:S01]  /*a2e0*/  ISETP.GT.AND P5, PT, R4.reuse, RZ, P0 ;  /* 0x000000ff0400720c */ /* 0x040fe200007a4270 */
[----:B------:R-:W-:Y:S01]  /*a2f0*/  @P4 STG.E.U16 desc[UR50][R2.64+0x1e2], R145 ;  /* 0x0001e29102004986 */ /* 0x000fe2000c101532 */
[C---:B------:R-:W-:Y:S02]  /*a300*/  ISETP.GT.AND P1, PT, R4.reuse, 0x8, P1 ;  /* 0x000000080400780c */ /* 0x040fe40000f24270 */
[----:B------:R-:W-:Y:S01]  /*a310*/  ISETP.GT.AND P0, PT, R4, 0x8, P0 ;  /* 0x000000080400780c */ /* 0x000fe20000704270 */
[----:B------:R-:W-:Y:S01]  /*a320*/  @P3 IMAD.MOV.U32 R4, RZ, RZ, R6 ;  /* 0x000000ffff043224 */ /* 0x000fe200078e0006 */
[----:B------:R-:W-:-:S02]  /*a330*/  F2FP.F16.F32.PACK_AB R146, RZ, R146 ;  /* 0x00000092ff92723e */ /* 0x000fc400000000ff */
[----:B------:R-:W-:Y:S02]  /*a340*/  F2FP.F16.F32.PACK_AB R147, RZ, R147 ;  /* 0x00000093ff93723e */ /* 0x000fe400000000ff */
[----:B------:R-:W-:Y:S01]  /*a350*/  F2FP.F16.F32.PACK_AB R148, RZ, R148 ;  /* 0x00000094ff94723e */ /* 0x000fe200000000ff */
[----:B------:R0:W-:Y:S01]  /*a360*/  @P3 STG.E.U16 desc[UR50][R4.64+0x1e0], R146 ;  /* 0x0001e09204003986 */ /* 0x0001e2000c101532 */
[----:B------:R-:W-:Y:S02]  /*a370*/  F2FP.F16.F32.PACK_AB R149, RZ, R149 ;  /* 0x00000095ff95723e */ /* 0x000fe400000000ff */
[----:B------:R-:W-:Y:S02]  /*a380*/  F2FP.F16.F32.PACK_AB R150, RZ, R150 ;  /* 0x00000096ff96723e */ /* 0x000fe400000000ff */
[----:B------:R-:W-:Y:S01]  /*a390*/  F2FP.F16.F32.PACK_AB R151, RZ, R151 ;  /* 0x00000097ff97723e */ /* 0x000fe200000000ff */
[----:B0-----:R-:W-:Y:S02]  /*a3a0*/  @P2 IMAD.MOV.U32 R4, RZ, RZ, R6 ;  /* 0x000000ffff042224 */ /* 0x001fe400078e0006 */
[----:B------:R-:W-:-:S05]  /*a3b0*/  @P2 IMAD.MOV.U32 R5, RZ, RZ, R7 ;  /* 0x000000ffff052224 */ /* 0x000fca00078e0007 */
[----:B------:R-:W-:Y:S04]  /*a3c0*/  @P2 STG.E.U16 desc[UR50][R4.64+0x1e2], R147 ;  /* 0x0001e29304002986 */ /* 0x000fe8000c101532 */
[----:B------:R-:W-:Y:S04]  /*a3d0*/  @P6 STG.E.U16 desc[UR50][R2.64+0x1f0], R148 ;  /* 0x0001f09402006986 */ /* 0x000fe8000c101532 */
[----:B------:R0:W-:Y:S02]  /*a3e0*/  @P5 STG.E.U16 desc[UR50][R2.64+0x1f2], R149 ;  /* 0x0001f29502005986 */ /* 0x0001e4000c101532 */
[----:B0-----:R-:W-:-:S02]  /*a3f0*/  @P1 IMAD.MOV.U32 R2, RZ, RZ, R6 ;  /* 0x000000ffff021224 */ /* 0x001fc400078e0006 */
[----:B------:R-:W-:-:S05]  /*a400*/  @P1 IMAD.MOV.U32 R3, RZ, RZ, R7 ;  /* 0x000000ffff031224 */ /* 0x000fca00078e0007 */
[----:B------:R0:W-:Y:S04]  /*a410*/  @P1 STG.E.U16 desc[UR50][R2.64+0x1f0], R150 ;  /* 0x0001f09602001986 */ /* 0x0001e8000c101532 */
[----:B------:R0:W-:Y:S02]  /*a420*/  @P0 STG.E.U16 desc[UR50][R6.64+0x1f2], R151 ;  /* 0x0001f29706000986 */ /* 0x0001e4000c101532 */
.L_x_289:
[----:B------:R-:W-:Y:S05]  /*a430*/  BSYNC B0 ;  /* 0x0000000000007941 */ /* 0x000fea0003800000 */
.L_x_35:
[----:B0-----:R-:W-:Y:S01]  /*a440*/  IMAD.U32 R2, RZ, RZ, UR38 ;  /* 0x00000026ff027e24 */ /* 0x001fe2000f8e00ff */
[----:B------:R-:W-:Y:S01]  /*a450*/  ULDC.64 UR4, c[0x0][0x650] ;  /* 0x0001940000047ab9 */ /* 0x000fe20000000a00 */
[----:B------:R-:W-:Y:S01]  /*a460*/  IMAD.U32 R0, RZ, RZ, UR41 ;  /* 0x00000029ff007e24 */ /* 0x000fe2000f8e00ff */
[----:B------:R0:W-:Y:S01]  /*a470*/  SYNCS.ARRIVE.TRANS64.A1T0 RZ, [R160+UR46], RZ ;  /* 0x000000ffa0ff79a7 */ /* 0x0001e2000810002e */
[----:B------:R-:W-:Y:S01]  /*a480*/  IMAD.U32 R3, RZ, RZ, UR39 ;  /* 0x00000027ff037e24 */ /* 0x000fe2000f8e00ff */
[C---:B------:R-:W-:Y:S01]  /*a490*/  LEA R16, P0, R2.reuse, R16, 0x1 ;  /* 0x0000001002107211 */ /* 0x040fe200078008ff */
[----:B-----5:R-:W-:Y:S02]  /*a4a0*/  IMAD.MOV.U32 R18, RZ, RZ, -0x1 ;  /* 0xffffffffff127424 */ /* 0x020fe400078e00ff */
[----:B------:R-:W-:Y:S01]  /*a4b0*/  IMAD.MOV.U32 R19, RZ, RZ, -0x1 ;  /* 0xffffffffff137424 */ /* 0x000fe200078e00ff */
[----:B------:R-:W-:Y:S01]  /*a4c0*/  LEA.HI.X R17, R2, R17, R0, 0x1, P0 ;  /* 0x0000001102117211 */ /* 0x000fe200000f0c00 */
[----:B------:R-:W-:Y:S01]  /*a4d0*/  IMAD.MOV.U32 R2, RZ, RZ, -0x1 ;  /* 0xffffffffff027424 */ /* 0x000fe200078e00ff */
[----:B------:R-:W-:-:S02]  /*a4e0*/  ISETP.GE.U32.AND P0, PT, R16, UR4, PT ;  /* 0x0000000410007c0c */ /* 0x000fc4000bf06070 */
[----:B------:R-:W-:Y:S02]  /*a4f0*/  PRMT R0, RZ, 0x7610, R0 ;  /* 0x00007610ff007816 */ /* 0x000fe40000000000 */
[----:B------:R-:W-:-:S13]  /*a500*/  ISETP.GE.U32.AND.EX P0, PT, R17, UR5, PT, P0 ;  /* 0x0000000511007c0c */ /* 0x000fda000bf06100 */
[----:B0-----:R-:W-:Y:S05]  /*a510*/  @P0 BRA `(.L_x_290) ;  /* 0x00000004008c0947 */ /* 0x001fea0003800000 */
[----:B------:R-:W0:Y:S01]  /*a520*/  S2UR UR7, SR_CTAID.X ;  /* 0x00000000000779c3 */ /* 0x000e220000002500 */
[----:B------:R-:W-:Y:S01]  /*a530*/  ULDC.64 UR4, c[0x0][0x628] ;  /* 0x00018a0000047ab9 */ /* 0x000fe20000000a00 */
[----:B------:R-:W-:Y:S01]  /*a540*/  ULDC UR6, c[0x0][0x150] ;  /* 0x0000540000067ab9 */ /* 0x000fe20000000800 */
[----:B------:R-:W-:Y:S01]  /*a550*/  ISETP.NE.U32.AND P0, PT, RZ, UR4, PT ;  /* 0x00000004ff007c0c */ /* 0x000fe2000bf05070 */
[----:B------:R-:W-:Y:S01]  /*a560*/  ULDC UR15, c[0x0][0x630] ;  /* 0x00018c00000f7ab9 */ /* 0x000fe20000000800 */
[C---:B------:R-:W-:Y:S01]  /*a570*/  R2UR UR16, R16.reuse ;  /* 0x00000000101072ca */ /* 0x040fe200000e0000 */
[----:B------:R-:W-:Y:S01]  /*a580*/  ULDC UR18, c[0x0][0x154] ;  /* 0x0000550000127ab9 */ /* 0x000fe20000000800 */
[----:B------:R-:W-:Y:S01]  /*a590*/  ISETP.NE.AND.EX P0, PT, RZ, UR5, PT, P0 ;  /* 0x00000005ff007c0c */ /* 0x000fe2000bf05300 */
[----:B------:R-:W1:Y:S01]  /*a5a0*/  S2UR UR19, SR_CTAID.Y ;  /* 0x00000000001379c3 */ /* 0x000e620000002600 */
[----:B------:R-:W-:Y:S02]  /*a5b0*/  R2UR UR17, R17 ;  /* 0x00000000111172ca */ /* 0x000fe400000e0000 */
[----:B------:R-:W-:-:S02]  /*a5c0*/  R2UR UR12, R16 ;  /* 0x00000000100c72ca */ /* 0x000fc400000e0000 */
[----:B------:R-:W-:Y:S02]  /*a5d0*/  R2UR UR13, R17 ;  /* 0x00000000110d72ca */ /* 0x000fe400000e0000 */
[----:B0-----:R-:W-:-:S05]  /*a5e0*/  I2FP.F32.U32 R0, UR7 ;  /* 0x0000000700007c45 */ /* 0x001fca0008201000 */
[----:B------:R-:W-:-:S04]  /*a5f0*/  FMUL R0, R0, UR6 ;  /* 0x0000000600007c20 */ /* 0x000fc80008400000 */
[----:B------:R0:W0:Y:S01]  /*a600*/  F2I.U32.TRUNC.NTZ R2, R0 ;  /* 0x0000000000027305 */ /* 0x000022000020f000 */
[----:B-1----:R-:W-:Y:S05]  /*a610*/  @!P0 BRA `(.L_x_291) ;  /* 0x0000000000308947 */ /* 0x002fea0003800000 */
        /* <DEDUP_REMOVED lines=12> */
.L_x_291:
[----:B------:R-:W-:Y:S01]  /*a6e0*/  USHF.R.U64 UR6, UR12, UR15, UR13 ;  /* 0x0000000f0c067299 */ /* 0x000fe2000800120d */
[----:B0-----:R-:W-:Y:S01]  /*a6f0*/  I2FP.F32.U32 R0, UR19 ;  /* 0x0000001300007c45 */ /* 0x001fe20008201000 */
[----:B------:R-:W-:Y:S01]  /*a700*/  USHF.R.U32.HI UR4, URZ, UR15, UR13 ;  /* 0x0000000f3f047299 */ /* 0x000fe2000801160d */
[----:B------:R-:W-:Y:S01]  /*a710*/  R2UR UR14, R2 ;  /* 0x00000000020e72ca */ /* 0x000fe200000e0000 */
[----:B------:R-:W-:Y:S02]  /*a720*/  UIADD3 UR9, UP0, URZ, -UR6, URZ ;  /* 0x800000063f097290 */ /* 0x000fe4000ff1e03f */
[----:B------:R-:W-:Y:S01]  /*a730*/  FMUL R0, R0, UR18 ;  /* 0x0000001200007c20 */ /* 0x000fe20008400000 */
[----:B------:R-:W-:Y:S01]  /*a740*/  ULDC.64 UR12, c[0x0][0x620] ;  /* 0x00018800000c7ab9 */ /* 0x000fe20000000a00 */
[----:B------:R-:W-:Y:S01]  /*a750*/  UIADD3.X UR4, URZ, ~UR4, URZ, UP0, !UPT ;  /* 0x800000043f047290 */ /* 0x000fe200087fe43f */
[----:B------:R-:W-:Y:S01]  /*a760*/  UMOV UR10, UR16 ;  /* 0x00000010000a7c82 */ /* 0x000fe20008000000 */
[----:B------:R-:W-:-:S02]  /*a770*/  UMOV UR11, UR17 ;  /* 0x00000011000b7c82 */ /* 0x000fc40008000000 */
[----:B------:R-:W0:Y:S01]  /*a780*/  F2I.U32.TRUNC.NTZ R0, R0 ;  /* 0x0000000000007305 */ /* 0x000e22000020f000 */
[----:B------:R-:W-:Y:S02]  /*a790*/  UIMAD UR4, UR4, UR12, URZ ;  /* 0x0000000c040472a4 */ /* 0x000fe4000f8e023f */
[----:B------:R-:W-:Y:S02]  /*a7a0*/  UIMAD.WIDE.U32 UR10, UR9, UR12, UR10 ;  /* 0x0000000c090a72a5 */ /* 0x000fe4000f8e000a */
[----:B------:R-:W-:Y:S01]  /*a7b0*/  UIMAD UR9, UR9, UR13, UR4 ;  /* 0x0000000d090972a4 */ /* 0x000fe2000f8e0204 */
[----:B------:R-:W-:Y:S01]  /*a7c0*/  ULDC UR22, c[0x0][0x658] ;  /* 0x0001960000167ab9 */ /* 0x000fe20000000800 */
[----:B------:R-:W-:Y:S02]  /*a7d0*/  UMOV UR12, 0xffffffff ;  /* 0xffffffff000c7882 */ /* 0x000fe40000000000 */
[----:B------:R-:W-:Y:S01]  /*a7e0*/  UIADD3 UR11, UR11, UR9, URZ ;  /* 0x000000090b0b7290 */ /* 0x000fe2000fffe03f */
[----:B------:R-:W-:Y:S01]  /*a7f0*/  ULDC UR13, c[0x0][0x618] ;  /* 0x00018600000d7ab9 */ /* 0x000fe20000000800 */
[----:B------:R-:W-:Y:S01]  /*a800*/  ULDC.64 UR4, c[0x0][0x640] ;  /* 0x0001900000047ab9 */ /* 0x000fe20000000a00 */
[----:B------:R-:W-:Y:S01]  /*a810*/  USHF.L.U32 UR18, UR12, UR22, URZ ;  /* 0x000000160c127299 */ /* 0x000fe2000800063f */
[----:B------:R-:W-:Y:S01]  /*a820*/  ISETP.NE.U32.AND P0, PT, RZ, UR4, PT ;  /* 0x00000004ff007c0c */ /* 0x000fe2000bf05070 */
[----:B------:R-:W-:Y:S01]  /*a830*/  USHF.R.U64 UR12, UR10, UR13, UR11 ;  /* 0x0000000d0a0c7299 */ /* 0x000fe2000800120b */
[----:B0-----:R-:W-:Y:S01]  /*a840*/  R2UR UR16, R0 ;  /* 0x00000000001072ca */ /* 0x001fe200000e0000 */
[----:B------:R-:W-:Y:S01]  /*a850*/  USHF.R.U32.HI UR10, URZ, UR13, UR11 ;  /* 0x0000000d3f0a7299 */ /* 0x000fe2000801160b */
[----:B------:R-:W-:Y:S01]  /*a860*/  ISETP.NE.AND.EX P0, PT, RZ, UR5, PT, P0 ;  /* 0x00000005ff007c0c */ /* 0x000fe2000bf05300 */
[----:B------:R-:W-:Y:S01]  /*a870*/  ULDC UR17, c[0x0][0x608] ;  /* 0x0001820000117ab9 */ /* 0x000fe20000000800 */
[----:B------:R-:W-:-:S02]  /*a880*/  ULOP3.LUT UR23, URZ, UR18, URZ, 0x33, !UPT ;  /* 0x000000123f177292 */ /* 0x000fc4000f8e333f */
[----:B------:R-:W-:Y:S02]  /*a890*/  USHF.R.U64 UR18, UR12, UR17, UR10 ;  /* 0x000000110c127299 */ /* 0x000fe4000800120a */
[----:B------:R-:W-:Y:S01]  /*a8a0*/  USHF.R.U32.HI UR10, URZ, UR17, UR10 ;  /* 0x000000113f0a7299 */ /* 0x000fe2000801160a */
[----:B------:R-:W-:Y:S01]  /*a8b0*/  UMOV UR20, 0x1 ;  /* 0x0000000100147882 */ /* 0x000fe20000000000 */
[----:B------:R-:W-:Y:S02]  /*a8c0*/  UIADD3 UR14, -UR14, URZ, URZ ;  /* 0x0000003f0e0e7290 */ /* 0x000fe4000fffe13f */
[----:B------:R-:W-:Y:S02]  /*a8d0*/  USHF.L.U32 UR13, UR20, UR22, URZ ;  /* 0x00000016140d7299 */ /* 0x000fe4000800063f */
[----:B------:R-:W-:Y:S01]  /*a8e0*/  USHF.R.U64 UR20, UR18, UR22, UR10 ;  /* 0x0000001612147299 */ /* 0x000fe2000800120a */
[----:B------:R-:W-:Y:S01]  /*a8f0*/  ULDC UR15, c[0x0][0x144] ;  /* 0x00005100000f7ab9 */ /* 0x000fe20000000800 */
[----:B------:R-:W-:Y:S01]  /*a900*/  ULDC UR8, c[0x0][0x600] ;  /* 0x0001800000087ab9 */ /* 0x000fe20000000800 */
[----:B------:R-:W-:-:S02]  /*a910*/  UIADD3 UR21, -UR16, URZ, URZ ;  /* 0x0000003f10157290 */ /* 0x000fc4000fffe13f */
[----:B------:R-:W-:Y:S02]  /*a920*/  USHF.R.U32.HI UR17, URZ, UR22, UR10 ;  /* 0x000000163f117299 */ /* 0x000fe4000801160a */
[----:B------:R-:W-:Y:S02]  /*a930*/  UIADD3 UR9, UR8, -0x1, URZ ;  /* 0xffffffff08097890 */ /* 0x000fe4000fffe03f */
[----:B------:R-:W-:Y:S01]  /*a940*/  UIMAD UR22, UR15, UR14, UR7 ;  /* 0x0000000e0f1672a4 */ /* 0x000fe2000f8e0207 */
[----:B------:R-:W-:Y:S01]  /*a950*/  ULDC UR26, c[0x0][0x148] ;  /* 0x00005200001a7ab9 */ /* 0x000fe20000000800 */
[----:B------:R-:W-:Y:S01]  /*a960*/  ULDC UR24, c[0x0][0x648] ;  /* 0x0001920000187ab9 */ /* 0x000fe20000000800 */
[----:B------:R-:W-:Y:S01]  /*a970*/  ULDC UR25, c[0x0][0x638] ;  /* 0x00018e0000197ab9 */ /* 0x000fe20000000800 */
        /* <DEDUP_REMOVED lines=12> */
.L_x_292:
[----:B------:R-:W-:Y:S01]  /*aa40*/  UISETP.NE.AND UP0, UPT, UR40, URZ, UPT ;  /* 0x0000003f2800728c */ /* 0x000fe2000bf05270 */
[----:B------:R-:W-:Y:S01]  /*aa50*/  IMAD.MOV.U32 R0, RZ, RZ, 0x1 ;  /* 0x00000001ff007424 */ /* 0x000fe200078e00ff */
[----:B------:R-:W-:Y:S01]  /*aa60*/  USHF.R.U64 UR4, UR16, UR24, UR17 ;  /* 0x0000001810047299 */ /* 0x000fe20008001211 */
[----:B------:R-:W-:Y:S01]  /*aa70*/  IMAD.U32 R19, RZ, RZ, UR6 ;  /* 0x00000006ff137e24 */ /* 0x000fe2000f8e00ff */
[----:B------:R-:W-:Y:S02]  /*aa80*/  ULOP3.LUT UR18, UR18, UR23, URZ, 0xc0, !UPT ;  /* 0x0000001712127292 */ /* 0x000fe4000f8ec03f */
[----:B------:R-:W-:Y:S02]  /*aa90*/  UIADD3 UR5, -UR4, URZ, URZ ;  /* 0x0000003f04057290 */ /* 0x000fe4000fffe13f */
[----:B------:R-:W-:Y:S02]  /*aaa0*/  ULOP3.LUT UR9, UR12, UR9, URZ, 0xc0, !UPT ;  /* 0x000000090c097292 */ /* 0x000fe4000f8ec03f */
[----:B------:R-:W-:-:S02]  /*aab0*/  UIMAD UR4, UR13, UR4, UR18 ;  /* 0x000000040d0472a4 */ /* 0x000fc4000f8e0212 */
[----:B------:R-:W-:Y:S02]  /*aac0*/  @UP0 UIMAD UR22, UR26, UR21, UR19 ;  /* 0x000000151a1602a4 */ /* 0x000fe4000f8e0213 */
[----:B------:R-:W-:Y:S01]  /*aad0*/  UIMAD UR5, UR5, UR25, UR20 ;  /* 0x00000019050572a4 */ /* 0x000fe2000f8e0214 */
[----:B------:R-:W-:Y:S02]  /*aae0*/  ULDC UR7, c[0x0][0x610] ;  /* 0x0001840000077ab9 */ /* 0x000fe40000000800 */
[----:B------:R-:W-:Y:S02]  /*aaf0*/  UIMAD UR4, UR4, UR7, UR22 ;  /* 0x00000007040472a4 */ /* 0x000fe4000f8e0216 */
[----:B------:R-:W-:-:S04]  /*ab00*/  UIMAD UR5, UR5, UR8, UR9 ;  /* 0x00000008050572a4 */ /* 0x000fc8000f8e0209 */
[----:B------:R-:W-:Y:S02]  /*ab10*/  USEL UR7, UR5, UR4, !UP0 ;  /* 0x0000000405077287 */ /* 0x000fe4000c000000 */
[----:B------:R-:W-:-:S04]  /*ab20*/  USEL UR4, UR4, UR5, !UP0 ;  /* 0x0000000504047287 */ /* 0x000fc8000c000000 */
[----:B------:R-:W-:Y:S02]  /*ab30*/  IMAD.U32 R2, RZ, RZ, UR7 ;  /* 0x00000007ff027e24 */ /* 0x000fe4000f8e00ff */
[----:B------:R-:W-:-:S07]  /*ab40*/  IMAD.U32 R18, RZ, RZ, UR4 ;  /* 0x00000004ff127e24 */ /* 0x000fce000f8e00ff */
.L_x_290:
[----:B------:R-:W-:Y:S02]  /*ab50*/  LOP3.LUT P0, RZ, R0, 0xff, RZ, 0xc0, !PT ;  /* 0x000000ff00ff7812 */ /* 0x000fe4000780c0ff */
[----:B------:R-:W-:-:S11]  /*ab60*/  LOP3.LUT R170, R170, 0x1, RZ, 0x3c, !PT ;  /* 0x00000001aaaa7812 */ /* 0x000fd600078e3cff */
[----:B------:R-:W-:Y:S05]  /*ab70*/  @P0 BRA `(.L_x_293) ;  /* 0xffffff6800f00947 */ /* 0x000fea000383ffff */
[----:B------:R-:W-:Y:S05]  /*ab80*/  EXIT ;  /* 0x000000000000794d */ /* 0x000fea0003800000 */
.L_x_16:
[----:B------:R-:W-:-:S08]  /*ab90*/  ISETP.NE.AND P0, PT, RZ, UR6, PT ;  /* 0x00000006ff007c0c */ /* 0x000fd0000bf05270 */
[----:B-----5:R-:W0:-:S00]  /*aba0*/  USETMAXREG.DEALLOC.CTAPOOL 0x28 ;  /* 0x00000028000079c8 */ /* 0x020e0000080e0500 */
[----:B------:R-:W-:Y:S05]  /*abb0*/  @P0 EXIT ;  /* 0x000000000000094d */ /* 0x000fea0003800000 */
[----:B0-----:R-:W-:Y:S01]  /*abc0*/  LOP3.LUT P0, RZ, R0, 0xff, RZ, 0xc0, !PT ;  /* 0x000000ff00ff7812 */ /* 0x001fe2000780c0ff */
[----:B------:R-:W-:Y:S02]  /*abd0*/  IMAD.MOV.U32 R0, RZ, RZ, 0x1 ;  /* 0x00000001ff007424 */ /* 0x000fe400078e00ff */
[----:B------:R-:W-:-:S10]  /*abe0*/  IMAD.MOV.U32 R8, RZ, RZ, RZ ;  /* 0x000000ffff087224 */ /* 0x000fd400078e00ff */
[----:B------:R-:W-:Y:S05]  /*abf0*/  @!P0 BRA `(.L_x_294) ;  /* 0x0000000c00608947 */ /* 0x000fea0003800000 */
[----:B------:R-:W0:Y:S01]  /*ac00*/  S2R R9, SR_CgaCtaId ;  /* 0x0000000000097919 */ /* 0x000e220000008800 */
[----:B------:R-:W-:Y:S01]  /*ac10*/  LOP3.LUT P0, RZ, R3, 0x1f, RZ, 0xc0, !PT ;  /* 0x0000001f03ff7812 */ /* 0x000fe2000780c0ff */
[----:B------:R-:W-:Y:S01]  /*ac20*/  ULDC UR5, c[0x0][0x658] ;  /* 0x0001960000057ab9 */ /* 0x000fe20000000800 */
[----:B------:R-:W-:Y:S01]  /*ac30*/  UMOV UR6, 0xffffffff ;  /* 0xffffffff00067882 */ /* 0x000fe20000000000 */
[----:B------:R-:W-:Y:S01]  /*ac40*/  BSSY B0, `(.L_x_294) ;  /* 0x00000d3000007945 */ /* 0x000fe20003800000 */
[----:B------:R-:W-:Y:S01]  /*ac50*/  USHF.L.U32 UR6, UR6, UR5, URZ ;  /* 0x0000000506067299 */ /* 0x000fe2000800063f */
[C---:B------:R-:W-:Y:S01]  /*ac60*/  ISETP.NE.AND P3, PT, R4.reuse, RZ, PT ;  /* 0x000000ff0400720c */ /* 0x040fe20003f65270 */
[----:B------:R-:W-:Y:S01]  /*ac70*/  IMAD.MOV.U32 R10, RZ, RZ, 0x1 ;  /* 0x00000001ff0a7424 */ /* 0x000fe200078e00ff */
[----:B------:R-:W-:Y:S01]  /*ac80*/  ISETP.NE.OR P0, PT, R4, RZ, !P0 ;  /* 0x000000ff0400720c */ /* 0x000fe20004705670 */
[----:B------:R-:W-:Y:S01]  /*ac90*/  IMAD.MOV.U32 R0, RZ, RZ, 0x1 ;  /* 0x00000001ff007424 */ /* 0x000fe200078e00ff */
[----:B------:R-:W-:Y:S01]  /*aca0*/  ULDC UR4, c[0x0][0x600] ;  /* 0x0001800000047ab9 */ /* 0x000fe20000000800 */
[----:B------:R-:W-:Y:S01]  /*acb0*/  IMAD.MOV.U32 R8, RZ, RZ, RZ ;  /* 0x000000ffff087224 */ /* 0x000fe200078e00ff */
[----:B------:R-:W-:Y:S01]  /*acc0*/  UMOV UR7, 0x1 ;  /* 0x0000000100077882 */ /* 0x000fe20000000000 */
[----:B------:R-:W-:-:S02]  /*acd0*/  UIADD3 UR21, UR37, 0x1, URZ ;  /* 0x0000000125157890 */ /* 0x000fc4000fffe03f */
[----:B------:R-:W-:Y:S02]  /*ace0*/  ULOP3.LUT UR13, UR42, 0x2, URZ, 0xfc, !UPT ;  /* 0x000000022a0d7892 */ /* 0x000fe4000f8efc3f */
[----:B------:R-:W-:Y:S02]  /*acf0*/  UIADD3 UR4, UR4, -0x1, URZ ;  /* 0xffffffff04047890 */ /* 0x000fe4000fffe03f */
[----:B------:R-:W-:Y:S02]  /*ad00*/  USHF.L.U32 UR5, UR7, UR5, URZ ;  /* 0x0000000507057299 */ /* 0x000fe4000800063f */
[----:B------:R-:W-:Y:S01]  /*ad10*/  ULOP3.LUT UR6, URZ, UR6, URZ, 0x33, !UPT ;  /* 0x000000063f067292 */ /* 0x000fe2000f8e333f */
[----:B------:R-:W-:Y:S01]  /*ad20*/  ULDC.64 UR30, c[0x0][0x198] ;  /* 0x00006600001e7ab9 */ /* 0x000fe20000000a00 */
[C---:B0-----:R-:W-:Y:S02]  /*ad30*/  IMAD.SHL.U32 R11, R9.reuse, 0x20, RZ ;  /* 0x00000020090b7824 */ /* 0x041fe400078e00ff */
[----:B------:R-:W-:-:S03]  /*ad40*/  IMAD.SHL.U32 R9, R9, 0x800, RZ ;  /* 0x0000080009097824 */ /* 0x000fc600078e00ff */
[----:B------:R-:W-:Y:S02]  /*ad50*/  LOP3.LUT R11, R11, 0xe0, RZ, 0xc0, !PT ;  /* 0x000000e00b0b7812 */ /* 0x000fe400078ec0ff */
[----:B------:R-:W-:-:S07]  /*ad60*/  LOP3.LUT R9, R9, 0x3800, RZ, 0xc0, !PT ;  /* 0x0000380009097812 */ /* 0x000fce00078ec0ff */
.L_x_306:
[----:B------:R-:W-:-:S03]  /*ad70*/  UMOV UR7, 0xffffffff ;  /* 0xffffffff00077882 */ /* 0x000fc60000000000 */
[----:B------:R-:W-:Y:S05]  /*ad80*/  BRA.DIV UR7, `(.L_x_295) ;  /* 0x0000000e07cc7947 */ /* 0x000fea000b800000 */
[----:B------:R-:W-:-:S13]  /*ad90*/  ELECT P6, URZ, PT ;  /* 0x00000000003f782f */ /* 0x000fda00038c0000 */
.L_x_317:
[----:B------:R-:W0:Y:S01]  /*ada0*/  LDC R3, c[0x0][0x28c] ;  /* 0x0000a300ff037b82 */ /* 0x000e220000000800 */
[----:B------:R-:W-:Y:S01]  /*adb0*/  BSSY B1, `(.L_x_296) ;  /* 0x0000046000017945 */ /* 0x000fe20003800000 */
[----:B0-----:R-:W-:-:S13]  /*adc0*/  ISETP.LT.OR P6, PT, R3, 0x1, !P6 ;  /* 0x000000010300780c */ /* 0x001fda00077c1670 */
[----:B------:R-:W-:Y:S05]  /*add0*/  @P6 BRA `(.L_x_297) ;  /* 0x00000004000c6947 */ /* 0x000fea0003800000 */
[----:B------:R-:W-:Y:S02]  /*ade0*/  IMAD R6, R2, 0x100, R11 ;  /* 0x0000010002067824 */ /* 0x000fe400078e020b */
[----:B------:R-:W-:Y:S02]  /*adf0*/  IMAD.SHL.U32 R18, R18, 0x40, RZ ;  /* 0x0000004012127824 */ /* 0x000fe400078e00ff */
[----:B------:R-:W-:Y:S02]  /*ae00*/  IMAD.MOV.U32 R13, RZ, RZ, RZ ;  /* 0x000000ffff0d7224 */ /* 0x000fe400078e00ff */
[----:B------:R-:W-:Y:S02]  /*ae10*/  IMAD.U32 R14, RZ, RZ, UR21 ;  /* 0x00000015ff0e7e24 */ /* 0x000fe4000f8e00ff */
[----:B------:R-:W-:Y:S02]  /*ae20*/  IMAD.MOV.U32 R2, RZ, RZ, R0 ;  /* 0x000000ffff027224 */ /* 0x000fe400078e0000 */
[----:B------:R-:W-:-:S07]  /*ae30*/  IMAD.MOV.U32 R4, RZ, RZ, R8 ;  /* 0x000000ffff047224 */ /* 0x000fce00078e0008 */
.L_x_301:
[----:B------:R-:W0:Y:S01]  /*ae40*/  S2R R12, SR_CgaCtaId ;  /* 0x00000000000c7919 */ /* 0x000e220000008800 */
[----:B------:R-:W-:Y:S01]  /*ae50*/  MOV R3, 0x400 ;  /* 0x0000040000037802 */ /* 0x000fe20000000f00 */
[----:B------:R-:W1:Y:S03]  /*ae60*/  @!P3 LDC R5, c[0x0][0x500] ;  /* 0x00014000ff05bb82 */ /* 0x000e660000000800 */
[----:B0-----:R-:W-:Y:S02]  /*ae70*/  LEA R7, R12, R3, 0x18 ;  /* 0x000000030c077211 */ /* 0x001fe400078ec0ff */
[----:B------:R-:W-:-:S03]  /*ae80*/  SHF.L.U32 R3, R2, 0x1f, RZ ;  /* 0x0000001f02037819 */ /* 0x000fc600000006ff */
[----:B------:R-:W-:-:S04]  /*ae90*/  IMAD R12, R4, 0x8, R7 ;  /* 0x00000008040c7824 */ /* 0x000fc800078e0207 */
[----:B------:R-:W0:Y:S02]  /*aea0*/  SYNCS.PHASECHK.TRANS64.TRYWAIT P1, [R12+URZ+0x10], R3 ;  /* 0x000010030c0075a7 */ /* 0x000e24000802017f */
[----:B01----:R-:W-:Y:S05]  /*aeb0*/  @!P1 BRA `(.L_x_298) ;  /* 0x0000000c00a09947 */ /* 0x003fea0003800000 */
.L_x_318:
[----:B------:R-:W-:Y:S01]  /*aec0*/  UPRMT UR7, UR13, 0x9910, URZ ;  /* 0x000099100d077896 */ /* 0x000fe2000800003f */
[----:B------:R1:W-:Y:S03]  /*aed0*/  @!P3 SYNCS.ARRIVE.TRANS64 RZ, [R12+URZ], R5 ;  /* 0x000000050cffb9a7 */ /* 0x0003e6000800003f */
[----:B------:R-:W-:-:S06]  /*aee0*/  UISETP.NE.AND UP0, UPT, UR7, 0x2, UPT ;  /* 0x000000020700788c */ /* 0x000fcc000bf05270 */
[----:B------:R-:W-:-:S13]  /*aef0*/  PLOP3.LUT P1, PT, PT, PT, UP0, 0x80, 0x0 ;  /* 0x000000000000781c */ /* 0x000fda0003f2f008 */
[----:B-1----:R-:W-:Y:S05]  /*af00*/  @P1 BRA `(.L_x_299) ;  /* 0x0000000000041947 */ /* 0x002fea0003800000 */
[----:B------:R-:W-:Y:S01]  /*af10*/  BPT.TRAP 0x1 ;  /* 0x000000040000795c */ /* 0x000fe20000300000 */
.L_x_299:
[----:B------:R-:W-:Y:S05]  /*af20*/  @P0 BRA `(.L_x_300) ;  /* 0x0000000000040947 */ /* 0x000fea0003800000 */
[----:B------:R-:W-:Y:S01]  /*af30*/  BPT.TRAP 0x1 ;  /* 0x000000040000795c */ /* 0x000fe20000300000 */
.L_x_300:
[----:B0-----:R-:W-:Y:S01]  /*af40*/  IMAD R3, R4, 0x4000, R7 ;  /* 0x0000400004037824 */ /* 0x001fe200078e0207 */
[----:B------:R-:W-:Y:S01]  /*af50*/  R2UR UR34, R13 ;  /* 0x000000000d2272ca */ /* 0x000fe200000e0000 */
[----:B------:R-:W-:Y:S01]  /*af60*/  VIADD R14, R14, 0xffffffff ;  /* 0xffffffff0e0e7836 */ /* 0x000fe20000000000 */
[----:B------:R-:W-:Y:S01]  /*af70*/  R2UR UR33, R12 ;  /* 0x000000000c2172ca */ /* 0x000fe200000e0000 */
[----:B------:R-:W-:Y:S01]  /*af80*/  UIADD3 UR14, UP0, UR30, 0xf0, URZ ;  /* 0x000000f01e0e7890 */ /* 0x000fe2000ff1e03f */
[----:B------:R-:W-:Y:S01]  /*af90*/  R2UR UR24, R3 ;  /* 0x00000000031872ca */ /* 0x000fe200000e0000 */
[----:B------:R-:W-:Y:S01]  /*afa0*/  IMAD R3, R4, 0x8000, R9 ;  /* 0x0000800004037824 */ /* 0x000fe200078e0209 */
[----:B------:R-:W-:Y:S01]  /*afb0*/  R2UR UR36, R19 ;  /* 0x00000000132472ca */ /* 0x000fe200000e0000 */
[----:B------:R-:W-:Y:S01]  /*afc0*/  UIADD3 UR44, UP1, UR30, 0x1f0, URZ ;  /* 0x000001f01e2c7890 */ /* 0x000fe2000ff3e03f */
[----:B------:R-:W-:Y:S01]  /*afd0*/  R2UR UR35, R18 ;  /* 0x00000000122372ca */ /* 0x000fe200000e0000 */
[----:B------:R-:W-:Y:S01]  /*afe0*/  IMAD R3, R3, 0x2, R7 ;  /* 0x0000000203037824 */ /* 0x000fe200078e0207 */
[----:B------:R-:W-:Y:S01]  /*aff0*/  R2UR UR19, R6 ;  /* 0x00000000061372ca */ /* 0x000fe200000e0000 */
[----:B------:R-:W-:Y:S01]  /*b000*/  UIADD3.X UR15, URZ, UR31, URZ, UP0, !UPT ;  /* 0x0000001f3f0f7290 */ /* 0x000fe200087fe43f */
[----:B------:R-:W-:Y:S01]  /*b010*/  ISETP.GT.AND P2, PT, R14, 0x1, PT ;  /* 0x000000010e00780c */ /* 0x000fe20003f44270 */
[----:B------:R-:W-:Y:S01]  /*b020*/  UIADD3 UR26, UR34, 0x40, URZ ;  /* 0x00000040221a7890 */ /* 0x000fe2000fffe03f */
[----:B------:R-:W-:Y:S01]  /*b030*/  R2UR UR8, R3 ;  /* 0x00000000030872ca */ /* 0x000fe200000e0000 */
[----:B------:R-:W-:Y:S01]  /*b040*/  UIADD3.X UR45, URZ, UR31, URZ, UP1, !UPT ;  /* 0x0000001f3f2d7290 */ /* 0x000fe20008ffe43f */
[----:B------:R-:W-:Y:S01]  /*b050*/  VIADD R4, R4, 0x1 ;  /* 0x0000000104047836 */ /* 0x000fe20000000000 */
[----:B------:R-:W-:Y:S01]  /*b060*/  UIADD3 UR32, UR24, 0x100, URZ ;  /* 0x0000010018207890 */ /* 0x000fe2000fffe03f */
[----:B------:R-:W-:Y:S01]  /*b070*/  VIADD R13, R13, 0x80 ;  /* 0x000000800d0d7836 */ /* 0x000fe20000000000 */
[----:B------:R-:W-:Y:S01]  /*b080*/  UIADD3 UR24, UR24, 0x2100, URZ ;  /* 0x0000210018187890 */ /* 0x000fe2000fffe03f */
[----:B------:R-:W-:Y:S01]  /*b090*/  UMOV UR22, 0x0 ;  /* 0x0000000000167882 */ /* 0x000fe20000000000 */
[----:B------:R-:W-:Y:S01]  /*b0a0*/  UMOV UR23, 0x10000000 ;  /* 0x1000000000177882 */ /* 0x000fe20000000000 */
[----:B------:R-:W-:Y:S01]  /*b0b0*/  ISETP.NE.AND P1, PT, R4, 0x2, PT ;  /* 0x000000020400780c */ /* 0x000fe20003f25270 */
[----:B------:R-:W-:Y:S01]  /*b0c0*/  UMOV UR25, UR33 ;  /* 0x0000002100197c82 */ /* 0x000fe20008000000 */
[----:B------:R-:W-:Y:S01]  /*b0d0*/  UMOV UR28, UR36 ;  /* 0x00000024001c7c82 */ /* 0x000fe20008000000 */
[----:B------:R-:W-:-:S02]  /*b0e0*/  UMOV UR27, UR35 ;  /* 0x00000023001b7c82 */ /* 0x000fc40008000000 */
[----:B------:R-:W-:Y:S01]  /*b0f0*/  UIADD3 UR16, UR8, 0x8100, URZ ;  /* 0x0000810008107890 */ /* 0x000fe2000fffe03f */
[----:B------:R0:W-:Y:S01]  /*b100*/  UTMALDG.3D [UR32], [UR14], desc[UR22] ;  /* 0x000016200e0075b4 */ /* 0x0001e20008011000 */
[----:B------:R-:W-:Y:S01]  /*b110*/  UIADD3 UR8, UR8, 0x10100, URZ ;  /* 0x0001010008087890 */ /* 0x000fe2000fffe03f */
[----:B------:R-:W-:Y:S01]  /*b120*/  SEL R3, RZ, 0x1, P1 ;  /* 0x00000001ff037807 */ /* 0x000fe20000800000 */
[----:B------:R-:W-:Y:S01]  /*b130*/  UMOV UR7, 0xff0000 ;  /* 0x00ff000000077882 */ /* 0x000fe20000000000 */
[----:B------:R-:W-:Y:S01]  /*b140*/  UMOV UR17, UR33 ;  /* 0x0000002100117c82 */ /* 0x000fe20008000000 */
[----:B------:R-:W-:Y:S01]  /*b150*/  UMOV UR18, UR34 ;  /* 0x0000002200127c82 */ /* 0x000fe20008000000 */
[----:B------:R-:W-:Y:S01]  /*b160*/  UMOV UR20, UR36 ;  /* 0x0000002400147c82 */ /* 0x000fe20008000000 */
[----:B------:R-:W-:Y:S01]  /*b170*/  UMOV UR9, UR33 ;  /* 0x0000002100097c82 */ /* 0x000fe20008000000 */
[----:B------:R-:W-:Y:S01]  /*b180*/  UMOV UR11, UR19 ;  /* 0x00000013000b7c82 */ /* 0x000fe20008000000 */
[----:B------:R-:W-:Y:S01]  /*b190*/  UMOV UR12, UR36 ;  /* 0x00000024000c7c82 */ /* 0x000fe20008000000 */
[----:B------:R0:W-:Y:S01]  /*b1a0*/  UTMALDG.3D [UR24], [UR14], desc[UR22] ;  /* 0x000016180e0075b4 */ /* 0x0001e20008011000 */
[----:B------:R-:W-:Y:S01]  /*b1b0*/  UMOV UR10, UR26 ;  /* 0x0000001a000a7c82 */ /* 0x000fe20008000000 */
[----:B------:R-:W-:-:S02]  /*b1c0*/  LOP3.LUT R2, R2, R3, RZ, 0x3c, !PT ;  /* 0x0000000302027212 */ /* 0x000fc400078e3cff */
[----:B------:R-:W-:Y:S01]  /*b1d0*/  SEL R4, R4, RZ, P1 ;  /* 0x000000ff04047207 */ /* 0x000fe20000800000 */
[----:B------:R0:W-:Y:S01]  /*b1e0*/  UTMALDG.3D.MULTICAST [UR16], [UR44], UR7, desc[UR22] ;  /* 0x000016102c0073b4 */ /* 0x0001e20008011807 */
[----:B------:R0:W-:Y:S02]  /*b1f0*/  UTMALDG.3D.MULTICAST [UR8], [UR44], UR7, desc[UR22] ;  /* 0x000016082c0073b4 */ /* 0x0001e40008011807 */
[----:B0-----:R-:W-:Y:S05]  /*b200*/  @P2 BRA `(.L_x_301) ;  /* 0xfffffffc000c2947 */ /* 0x001fea000383ffff */
.L_x_297:
[----:B------:R-:W-:Y:S05]  /*b210*/  BSYNC B1 ;  /* 0x0000000000017941 */ /* 0x000fea0003800000 */
.L_x_296:
[----:B------:R-:W-:Y:S01]  /*b220*/  LOP3.LUT P4, RZ, R10, 0xff, RZ, 0xc0, !PT ;  /* 0x000000ff0aff7812 */ /* 0x000fe2000788c0ff */
[----:B------:R-:W-:Y:S01]  /*b230*/  VIADD R8, R8, UR37 ;  /* 0x0000002508087c36 */ /* 0x000fe20008000000 */
[----:B------:R-:W-:Y:S01]  /*b240*/  ULDC.64 UR8, c[0x0][0x650] ;  /* 0x0001940000087ab9 */ /* 0x000fe20000000a00 */
[----:B------:R-:W-:Y:S01]  /*b250*/  BSSY B1, `(.L_x_302) ;  /* 0x000006f000017945 */ /* 0x000fe20003800000 */
[----:B------:R-:W-:Y:S01]  /*b260*/  IMAD.MOV.U32 R18, RZ, RZ, -0x1 ;  /* 0xffffffffff127424 */ /* 0x000fe200078e00ff */
[----:B------:R-:W-:Y:S01]  /*b270*/  PRMT R10, RZ, 0x7610, R10 ;  /* 0x00007610ff0a7816 */ /* 0x000fe2000000000a */
[----:B------:R-:W-:Y:S01]  /*b280*/  IMAD.MOV.U32 R19, RZ, RZ, -0x1 ;  /* 0xffffffffff137424 */ /* 0x000fe200078e00ff */
[C---:B------:R-:W-:Y:S02]  /*b290*/  ISETP.GT.U32.AND P1, PT, R8.reuse, 0x1, PT ;  /* 0x000000010800780c */ /* 0x040fe40003f24070 */
[----:B------:R-:W-:Y:S02]  /*b2a0*/  SHF.R.U32.HI R2, RZ, 0x1, R8 ;  /* 0x00000001ff027819 */ /* 0x000fe40000011608 */
[----:B------:R-:W-:-:S02]  /*b2b0*/  LOP3.LUT R8, R8, 0x1, RZ, 0xc0, !PT ;  /* 0x0000000108087812 */ /* 0x000fc400078ec0ff */
[----:B------:R-:W0:Y:S01]  /*b2c0*/  @P4 S2R R4, SR_CgaCtaId ;  /* 0x0000000000044919 */ /* 0x000e220000008800 */
[----:B------:R-:W-:Y:S02]  /*b2d0*/  @P4 MOV R3, 0x400 ;  /* 0x0000040000034802 */ /* 0x000fe40000000f00 */
[----:B------:R-:W-:-:S04]  /*b2e0*/  LOP3.LUT R2, R2, 0x1, RZ, 0xc0, !PT ;  /* 0x0000000102027812 */ /* 0x000fc800078ec0ff */
[----:B------:R-:W-:Y:S02]  /*b2f0*/  ISETP.NE.U32.AND P2, PT, R2, 0x1, PT ;  /* 0x000000010200780c */ /* 0x000fe40003f45070 */
[----:B0-----:R-:W-:Y:S01]  /*b300*/  @P4 LEA R3, R4, R3, 0x18 ;  /* 0x0000000304034211 */ /* 0x001fe200078ec0ff */
[----:B------:R-:W-:-:S03]  /*b310*/  IMAD.U32 R4, RZ, RZ, UR37 ;  /* 0x00000025ff047e24 */ /* 0x000fc6000f8e00ff */
[----:B------:R0:W-:Y:S01]  /*b320*/  @P4 SYNCS.ARRIVE.TRANS64.A1T0 RZ, [R3+URZ+0x58], RZ ;  /* 0x000058ff03ff49a7 */ /* 0x0001e2000810003f */
[----:B------:R-:W-:Y:S02]  /*b330*/  IADD3 R16, P4, R16, UR38, RZ ;  /* 0x0000002610107c10 */ /* 0x000fe4000ff9e0ff */
[----:B------:R-:W-:Y:S02]  /*b340*/  ISETP.LT.U32.AND P1, PT, R4, 0x2, P1 ;  /* 0x000000020400780c */ /* 0x000fe40000f21070 */
[----:B------:R-:W-:Y:S02]  /*b350*/  IADD3.X R17, R17, UR41, RZ, P4, !PT ;  /* 0x0000002911117c10 */ /* 0x000fe4000a7fe4ff */
[----:B------:R-:W-:Y:S02]  /*b360*/  ISETP.GE.U32.AND P4, PT, R16, UR8, PT ;  /* 0x0000000810007c0c */ /* 0x000fe4000bf86070 */
[----:B0-----:R-:W-:Y:S02]  /*b370*/  SEL R3, RZ, 0x1, !P1 ;  /* 0x00000001ff037807 */ /* 0x001fe40004800000 */
[----:B------:R-:W-:-:S02]  /*b380*/  ISETP.GE.U32.AND.EX P1, PT, R17, UR9, PT, P4 ;  /* 0x0000000911007c0c */ /* 0x000fc4000bf26140 */
[----:B------:R-:W-:-:S04]  /*b390*/  ISETP.GT.U32.AND P2, PT, R4, 0x1, !P2 ;  /* 0x000000010400780c */ /* 0x000fc80005744070 */
[----:B------:R-:W-:-:S04]  /*b3a0*/  SEL R2, RZ, 0x1, !P2 ;  /* 0x00000001ff027807 */ /* 0x000fc80005000000 */
[--C-:B------:R-:W-:Y:S01]  /*b3b0*/  LOP3.LUT R0, R2, R0, R3.reuse, 0x96, !PT ;  /* 0x0000000002007212 */ /* 0x100fe200078e9603 */
[----:B------:R-:W-:Y:S01]  /*b3c0*/  IMAD.MOV.U32 R2, RZ, RZ, -0x1 ;  /* 0xffffffffff027424 */ /* 0x000fe200078e00ff */
[----:B------:R-:W-:Y:S01]  /*b3d0*/  PRMT R3, RZ, 0x7610, R3 ;  /* 0x00007610ff037816 */ /* 0x000fe20000000003 */
[----:B------:R-:W-:Y:S06]  /*b3e0*/  @P1 BRA `(.L_x_303) ;  /* 0x0000000400541947 */ /* 0x000fec0003800000 */
[----:B------:R-:W0:Y:S01]  /*b3f0*/  S2UR UR7, SR_CTAID.X ;  /* 0x00000000000779c3 */ /* 0x000e220000002500 */
[----:B------:R-:W-:Y:S01]  /*b400*/  ULDC.64 UR8, c[0x0][0x628] ;  /* 0x00018a0000087ab9 */ /* 0x000fe20000000a00 */
[----:B------:R-:W-:Y:S01]  /*b410*/  ULDC UR10, c[0x0][0x150] ;  /* 0x00005400000a7ab9 */ /* 0x000fe20000000800 */
[----:B------:R-:W-:Y:S01]  /*b420*/  ISETP.NE.U32.AND P1, PT, RZ, UR8, PT ;  /* 0x00000008ff007c0c */ /* 0x000fe2000bf25070 */
[----:B------:R-:W-:Y:S01]  /*b430*/  ULDC UR11, c[0x0][0x630] ;  /* 0x00018c00000b7ab9 */ /* 0x000fe20000000800 */
[----:B------:R-:W-:Y:S01]  /*b440*/  ULDC UR14, c[0x0][0x154] ;  /* 0x00005500000e7ab9 */ /* 0x000fe20000000800 */
[----:B------:R-:W-:Y:S01]  /*b450*/  IMAD.MOV.U32 R2, RZ, RZ, R16 ;  /* 0x000000ffff027224 */ /* 0x000fe200078e0010 */
[----:B------:R-:W-:Y:S01]  /*b460*/  ISETP.NE.AND.EX P1, PT, RZ, UR9, PT, P1 ;  /* 0x00000009ff007c0c */ /* 0x000fe2000bf25310 */
[----:B------:R-:W1:Y:S01]  /*b470*/  S2UR UR12, SR_CTAID.Y ;  /* 0x00000000000c79c3 */ /* 0x000e620000002600 */
[----:B0-----:R-:W-:-:S05]  /*b480*/  I2FP.F32.U32 R3, UR7 ;  /* 0x0000000700037c45 */ /* 0x001fca0008201000 */
[----:B------:R-:W-:Y:S01]  /*b490*/  FMUL R12, R3, UR10 ;  /* 0x0000000a030c7c20 */ /* 0x000fe20008400000 */
[----:B------:R-:W-:-:S05]  /*b4a0*/  IMAD.MOV.U32 R3, RZ, RZ, R17 ;  /* 0x000000ffff037224 */ /* 0x000fca00078e0011 */
[----:B------:R-:W-:Y:S05]  /*b4b0*/  @!P1 BRA `(.L_x_304) ;  /* 0x0000000000289947 */ /* 0x000fea0003800000 */
[----:B------:R-:W-:Y:S02]  /*b4c0*/  ULDC UR10, c[0x0][0x634] ;  /* 0x00018d00000a7ab9 */ /* 0x000fe40000000800 */
[----:B------:R-:W-:-:S05]  /*b4d0*/  IADD3 R7, P1, R16, UR10, RZ ;  /* 0x0000000a10077c10 */ /* 0x000fca000ff3e0ff */
[----:B------:R-:W-:-:S04]  /*b4e0*/  IMAD.X R13, RZ, RZ, R17, P1 ;  /* 0x000000ffff0d7224 */ /* 0x000fc800008e0611 */
[----:B------:R-:W-:-:S04]  /*b4f0*/  IMAD.WIDE.U32 R4, R13, UR8, RZ ;  /* 0x000000080d047c25 */ /* 0x000fc8000f8e00ff */
[----:B------:R-:W-:-:S04]  /*b500*/  IMAD.WIDE.U32 R4, P1, R7, UR9, R4 ;  /* 0x0000000907047c25 */ /* 0x000fc8000f820004 */
[----:B------:R-:W-:-:S04]  /*b510*/  IMAD.WIDE.U32 R6, R7, UR8, RZ ;  /* 0x0000000807067c25 */ /* 0x000fc8000f8e00ff */
[----:B------:R-:W-:Y:S01]  /*b520*/  IMAD.X R3, RZ, RZ, RZ, P1 ;  /* 0x000000ffff037224 */ /* 0x000fe200008e06ff */
[----:B------:R-:W-:Y:S01]  /*b530*/  IADD3 RZ, P1, R7, R4, RZ ;  /* 0x0000000407ff7210 */ /* 0x000fe20007f3e0ff */
[----:B------:R-:W-:-:S04]  /*b540*/  IMAD.MOV.U32 R2, RZ, RZ, R5 ;  /* 0x000000ffff027224 */ /* 0x000fc800078e0005 */
[----:B------:R-:W-:-:S08]  /*b550*/  IMAD.WIDE.U32.X R2, R13, UR9, R2, P1 ;  /* 0x000000090d027c25 */ /* 0x000fd000088e0402 */
.L_x_304:
[--C-:B------:R-:W-:Y:S01]  /*b560*/  SHF.R.U64 R19, R2, UR11, R3.reuse ;  /* 0x0000000b02137c19 */ /* 0x100fe20008001203 */
[----:B------:R-:W0:Y:S01]  /*b570*/  F2I.U32.TRUNC.NTZ R12, R12 ;  /* 0x0000000c000c7305 */ /* 0x000e22000020f000 */
[----:B------:R-:W-:Y:S01]  /*b580*/  SHF.R.U32.HI R2, RZ, UR11, R3 ;  /* 0x0000000bff027c19 */ /* 0x000fe20008011603 */
[----:B------:R-:W-:Y:S01]  /*b590*/  ULDC.64 UR8, c[0x0][0x620] ;  /* 0x0001880000087ab9 */ /* 0x000fe20000000a00 */
[----:B------:R-:W-:Y:S01]  /*b5a0*/  IADD3 R5, P1, RZ, -R19, RZ ;  /* 0x80000013ff057210 */ /* 0x000fe20007f3e0ff */
[----:B------:R-:W-:Y:S01]  /*b5b0*/  ULDC UR11, c[0x0][0x658] ;  /* 0x00019600000b7ab9 */ /* 0x000fe20000000800 */
[----:B-1----:R-:W-:Y:S01]  /*b5c0*/  I2FP.F32.U32 R4, UR12 ;  /* 0x0000000c00047c45 */ /* 0x002fe20008201000 */
[----:B------:R-:W-:Y:S02]  /*b5d0*/  ULDC UR16, c[0x0][0x648] ;  /* 0x0001920000107ab9 */ /* 0x000fe40000000800 */
[----:B------:R-:W-:Y:S02]  /*b5e0*/  IMAD.X R2, RZ, RZ, ~R2, P1 ;  /* 0x000000ffff027224 */ /* 0x000fe400008e0e02 */
[----:B------:R-:W-:Y:S01]  /*b5f0*/  FMUL R6, R4, UR14 ;  /* 0x0000000e04067c20 */ /* 0x000fe20008400000 */
[----:B------:R-:W-:Y:S01]  /*b600*/  ULDC.64 UR14, c[0x0][0x640] ;  /* 0x00019000000e7ab9 */ /* 0x000fe20000000a00 */
[----:B------:R-:W-:Y:S01]  /*b610*/  IMAD R4, R2, UR8, RZ ;  /* 0x0000000802047c24 */ /* 0x000fe2000f8e02ff */
[----:B------:R-:W-:Y:S01]  /*b620*/  ISETP.NE.U32.AND P1, PT, RZ, UR14, PT ;  /* 0x0000000eff007c0c */ /* 0x000fe2000bf25070 */
[C---:B------:R-:W-:Y:S01]  /*b630*/  IMAD.WIDE.U32 R2, R5.reuse, UR8, R16 ;  /* 0x0000000805027c25 */ /* 0x040fe2000f8e0010 */
[----:B0-----:R-:W-:Y:S01]  /*b640*/  R2UR UR8, R12 ;  /* 0x000000000c0872ca */ /* 0x001fe200000e0000 */
[----:B------:R-:W0:Y:S01]  /*b650*/  F2I.U32.TRUNC.NTZ R6, R6 ;  /* 0x0000000600067305 */ /* 0x000e22000020f000 */
[----:B------:R-:W1:Y:S01]  /*b660*/  LDC R12, c[0x0][0x610] ;  /* 0x00018400ff0c7b82 */ /* 0x000e620000000800 */
[----:B------:R-:W-:Y:S01]  /*b670*/  IMAD R5, R5, UR9, R4 ;  /* 0x0000000905057c24 */ /* 0x000fe2000f8e0204 */
[----:B------:R-:W-:Y:S01]  /*b680*/  ULDC UR9, c[0x0][0x618] ;  /* 0x0001860000097ab9 */ /* 0x000fe20000000800 */
[----:B------:R-:W-:-:S02]  /*b690*/  ISETP.NE.AND.EX P1, PT, RZ, UR15, PT, P1 ;  /* 0x0000000fff007c0c */ /* 0x000fc4000bf25310 */
[----:B------:R-:W-:-:S05]  /*b6a0*/  IMAD.IADD R3, R3, 0x1, R5 ;  /* 0x0000000103037824 */ /* 0x000fca00078e0205 */
[--C-:B------:R-:W-:Y:S02]  /*b6b0*/  SHF.R.U64 R14, R2, UR9, R3.reuse ;  /* 0x00000009020e7c19 */ /* 0x100fe40008001203 */
[----:B------:R-:W-:Y:S01]  /*b6c0*/  SHF.R.U32.HI R3, RZ, UR9, R3 ;  /* 0x00000009ff037c19 */ /* 0x000fe20008011603 */
[----:B------:R-:W-:Y:S01]  /*b6d0*/  ULDC UR9, c[0x0][0x608] ;  /* 0x0001820000097ab9 */ /* 0x000fe20000000800 */
[----:B0-----:R-:W-:Y:S02]  /*b6e0*/  R2UR UR10, R6 ;  /* 0x00000000060a72ca */ /* 0x001fe400000e0000 */
[--C-:B------:R-:W-:Y:S02]  /*b6f0*/  SHF.R.U64 R15, R14, UR9, R3.reuse ;  /* 0x000000090e0f7c19 */ /* 0x100fe40008001203 */
[----:B------:R-:W-:Y:S01]  /*b700*/  SHF.R.U32.HI R2, RZ, UR9, R3 ;  /* 0x00000009ff027c19 */ /* 0x000fe20008011603 */
[----:B------:R-:W-:-:S03]  /*b710*/  UIADD3 UR9, -UR8, URZ, URZ ;  /* 0x0000003f08097290 */ /* 0x000fc6000fffe13f */
[--C-:B------:R-:W-:Y:S01]  /*b720*/  SHF.R.U64 R21, R15, UR11, R2.reuse ;  /* 0x0000000b0f157c19 */ /* 0x100fe20008001202 */
[----:B------:R-:W-:Y:S01]  /*b730*/  ULDC UR8, c[0x0][0x144] ;  /* 0x0000510000087ab9 */ /* 0x000fe20000000800 */
[----:B------:R-:W-:-:S03]  /*b740*/  SHF.R.U32.HI R3, RZ, UR11, R2 ;  /* 0x0000000bff037c19 */ /* 0x000fc60008011602 */
[----:B------:R-:W-:Y:S01]  /*b750*/  IMAD.MOV.U32 R2, RZ, RZ, R21 ;  /* 0x000000ffff027224 */ /* 0x000fe200078e0015 */
[----:B------:R-:W-:Y:S06]  /*b760*/  @!P1 BRA `(.L_x_305) ;  /* 0x0000000000289947 */ /* 0x000fec0003800000 */
        /* <DEDUP_REMOVED lines=10> */
.L_x_305:
[----:B------:R-:W-:Y:S01]  /*b810*/  UISETP.NE.AND UP0, UPT, UR40, URZ, UPT ;  /* 0x0000003f2800728c */ /* 0x000fe2000bf05270 */
[----:B------:R-:W-:Y:S01]  /*b820*/  SHF.R.U64 R3, R2, UR16, R3 ;  /* 0x0000001002037c19 */ /* 0x000fe20008001203 */
[----:B------:R-:W-:Y:S01]  /*b830*/  UIADD3 UR10, -UR10, URZ, URZ ;  /* 0x0000003f0a0a7290 */ /* 0x000fe2000fffe13f */
[----:B------:R-:W-:Y:S01]  /*b840*/  LOP3.LUT R2, R15, UR6, RZ, 0xc0, !PT ;  /* 0x000000060f027c12 */ /* 0x000fe2000f8ec0ff */
[----:B------:R-:W-:Y:S01]  /*b850*/  UIMAD UR7, UR8, UR9, UR7 ;  /* 0x00000009080772a4 */ /* 0x000fe2000f8e0207 */
[----:B------:R-:W-:Y:S01]  /*b860*/  LOP3.LUT R5, R14, UR4, RZ, 0xc0, !PT ;  /* 0x000000040e057c12 */ /* 0x000fe2000f8ec0ff */
[----:B------:R-:W-:Y:S01]  /*b870*/  IMAD.MOV R4, RZ, RZ, -R3 ;  /* 0x000000ffff047224 */ /* 0x000fe200078e0a03 */
[----:B------:R-:W-:Y:S01]  /*b880*/  ULDC UR8, c[0x0][0x148] ;  /* 0x0000520000087ab9 */ /* 0x000fe20000000800 */
[----:B------:R-:W-:Y:S01]  /*b890*/  IMAD R3, R3, UR5, R2 ;  /* 0x0000000503037c24 */ /* 0x000fe2000f8e0202 */
[----:B------:R-:W-:Y:S02]  /*b8a0*/  PLOP3.LUT P1, PT, PT, PT, UP0, 0x80, 0x0 ;  /* 0x000000000000781c */ /* 0x000fe40003f2f008 */
[----:B------:R-:W-:-:S03]  /*b8b0*/  @UP0 UIMAD UR7, UR8, UR10, UR12 ;  /* 0x0000000a080702a4 */ /* 0x000fc6000f8e020c */
[----:B------:R-:W-:Y:S02]  /*b8c0*/  ULDC UR8, c[0x0][0x638] ;  /* 0x00018e0000087ab9 */ /* 0x000fe40000000800 */
[----:B------:R-:W-:Y:S02]  /*b8d0*/  IMAD R2, R4, UR8, R21 ;  /* 0x0000000804027c24 */ /* 0x000fe4000f8e0215 */
[----:B-1----:R-:W-:Y:S01]  /*b8e0*/  IMAD R12, R3, R12, UR7 ;  /* 0x00000007030c7e24 */ /* 0x002fe2000f8e020c */
[----:B------:R-:W-:Y:S01]  /*b8f0*/  ULDC UR7, c[0x0][0x600] ;  /* 0x0001800000077ab9 */ /* 0x000fe20000000800 */
[----:B------:R-:W-:Y:S02]  /*b900*/  IMAD.MOV.U32 R3, RZ, RZ, 0x1 ;  /* 0x00000001ff037424 */ /* 0x000fe400078e00ff */
[----:B------:R-:W-:-:S05]  /*b910*/  IMAD R5, R2, UR7, R5 ;  /* 0x0000000702057c24 */ /* 0x000fca000f8e0205 */
[----:B------:R-:W-:Y:S02]  /*b920*/  SEL R2, R5, R12, !P1 ;  /* 0x0000000c05027207 */ /* 0x000fe40004800000 */
[----:B------:R-:W-:-:S07]  /*b930*/  SEL R18, R12, R5, !P1 ;  /* 0x000000050c127207 */ /* 0x000fce0004800000 */
.L_x_303:
[----:B------:R-:W-:Y:S05]  /*b940*/  BSYNC B1 ;  /* 0x0000000000017941 */ /* 0x000fea0003800000 */
.L_x_302:
[----:B------:R-:W-:-:S13]  /*b950*/  LOP3.LUT P1, RZ, R3, 0xff, RZ, 0xc0, !PT ;  /* 0x000000ff03ff7812 */ /* 0x000fda000782c0ff */
[----:B------:R-:W-:Y:S05]  /*b960*/  @P1 BRA `(.L_x_306) ;  /* 0xfffffff400001947 */ /* 0x000fea000383ffff */
[----:B------:R-:W-:Y:S05]  /*b970*/  BSYNC B0 ;  /* 0x0000000000007941 */ /* 0x000fea0003800000 */
.L_x_294:
[----:B------:R-:W-:-:S03]  /*b980*/  UMOV UR7, 0xffffffff ;  /* 0xffffffff00077882 */ /* 0x000fc60000000000 */
[----:B------:R-:W-:Y:S05]  /*b990*/  BRA.DIV UR7, `(.L_x_307) ;  /* 0x0000000207fc7947 */ /* 0x000fea000b800000 */
[----:B------:R-:W-:-:S13]  /*b9a0*/  ELECT P6, URZ, PT ;  /* 0x00000000003f782f */ /* 0x000fda00038c0000 */
.L_x_321:
[----:B------:R-:W-:Y:S04]  /*b9b0*/  BSSY B0, `(.L_x_308) ;  /* 0x000001a000007945 */ /* 0x000fe80003800000 */
[----:B------:R-:W-:Y:S05]  /*b9c0*/  @!P6 BRA `(.L_x_309) ;  /* 0x000000000060e947 */ /* 0x000fea0003800000 */
[----:B------:R-:W-:-:S04]  /*b9d0*/  ULOP3.LUT UR7, UR42, 0x2, URZ, 0xfc, !UPT ;  /* 0x000000022a077892 */ /* 0x000fc8000f8efc3f */
[----:B------:R-:W-:-:S06]  /*b9e0*/  UISETP.NE.AND UP0, UPT, UR7, 0x3, UPT ;  /* 0x000000030700788c */ /* 0x000fcc000bf05270 */
[----:B------:R-:W-:-:S13]  /*b9f0*/  PLOP3.LUT P0, PT, PT, PT, UP0, 0x80, 0x0 ;  /* 0x000000000000781c */ /* 0x000fda0003f0f008 */
[----:B------:R-:W-:Y:S05]  /*ba00*/  @!P0 BRA `(.L_x_310) ;  /* 0x0000000000048947 */ /* 0x000fea0003800000 */
[----:B------:R-:W-:Y:S01]  /*ba10*/  BPT.TRAP 0x1 ;  /* 0x000000040000795c */ /* 0x000fe20000300000 */
.L_x_310:
[----:B------:R-:W0:Y:S01]  /*ba20*/  S2R R3, SR_CgaCtaId ;  /* 0x0000000000037919 */ /* 0x000e220000008800 */
[----:B------:R-:W-:-:S04]  /*ba30*/  MOV R2, 0x400 ;  /* 0x0000040000027802 */ /* 0x000fc80000000f00 */
[----:B0-----:R-:W-:Y:S02]  /*ba40*/  LEA R3, R3, R2, 0x18 ;  /* 0x0000000203037211 */ /* 0x001fe400078ec0ff */
[----:B------:R-:W-:-:S03]  /*ba50*/  SHF.L.U32 R2, R0, 0x1f, RZ ;  /* 0x0000001f00027819 */ /* 0x000fc600000006ff */
[----:B------:R-:W-:-:S04]  /*ba60*/  VIADD R3, R3, 0x10 ;  /* 0x0000001003037836 */ /* 0x000fc80000000000 */
[C---:B------:R-:W-:Y:S02]  /*ba70*/  IMAD R7, R8.reuse, 0x8, R3 ;  /* 0x0000000808077824 */ /* 0x040fe400078e0203 */
[----:B------:R-:W-:Y:S02]  /*ba80*/  VIADD R8, R8, 0x1 ;  /* 0x0000000108087836 */ /* 0x000fe40000000000 */
[----:B------:R-:W0:Y:S03]  /*ba90*/  SYNCS.PHASECHK.TRANS64.TRYWAIT P0, [R7+URZ], R2 ;  /* 0x00000002070075a7 */ /* 0x000e26000800017f */
[----:B------:R-:W-:-:S04]  /*baa0*/  ISETP.NE.AND P1, PT, R8, 0x2, PT ;  /* 0x000000020800780c */ /* 0x000fc80003f25270 */
[----:B------:R-:W-:Y:S02]  /*bab0*/  SEL R5, RZ, 0x1, P1 ;  /* 0x00000001ff057807 */ /* 0x000fe40000800000 */
[----:B------:R-:W-:Y:S02]  /*bac0*/  SEL R8, R8, RZ, P1 ;  /* 0x000000ff08087207 */ /* 0x000fe40000800000 */
[----:B------:R-:W-:Y:S01]  /*bad0*/  LOP3.LUT R0, R0, R5, RZ, 0x3c, !PT ;  /* 0x0000000500007212 */ /* 0x000fe200078e3cff */
[----:B0-----:R-:W-:Y:S06]  /*bae0*/  @!P0 BRA `(.L_x_311) ;  /* 0x0000000000c88947 */ /* 0x001fec0003800000 */
.L_x_322:
[----:B------:R-:W-:Y:S01]  /*baf0*/  IMAD R3, R8, 0x8, R3 ;  /* 0x0000000808037824 */ /* 0x000fe200078e0203 */
[----:B------:R-:W-:-:S07]  /*bb00*/  SHF.L.U32 R0, R0, 0x1f, RZ ;  /* 0x0000001f00007819 */ /* 0x000fce00000006ff */
.L_x_312:
[----:B-1----:R1:W2:Y:S02]  /*bb10*/  SYNCS.PHASECHK.TRANS64.TRYWAIT P0, [R3+URZ], R0 ;  /* 0x00000000030075a7 */ /* 0x0022a4000800017f */
[----:B--2---:R-:W-:Y:S05]  /*bb20*/  @!P0 NANOSLEEP.SYNCS 0x989680 ;  /* 0x009896800000895d */ /* 0x004fea0003900000 */
[----:B------:R-:W2:Y:S02]  /*bb30*/  @!P0 SYNCS.PHASECHK.TRANS64 P0, [R3+URZ], R0 ;  /* 0x00000000030085a7 */ /* 0x000ea4000800007f */
[----:B--2---:R-:W-:Y:S05]  /*bb40*/  @!P0 BRA `(.L_x_312) ;  /* 0xfffffffc00f08947 */ /* 0x004fea000383ffff */
.L_x_309:
[----:B------:R-:W-:Y:S05]  /*bb50*/  BSYNC B0 ;  /* 0x0000000000007941 */ /* 0x000fea0003800000 */
.L_x_308:
[----:B------:R-:W-:Y:S05]  /*bb60*/  EXIT ;  /* 0x000000000000794d */ /* 0x000fea0003800000 */
.L_x_18:
[----:B0-----:R0:W1:Y:S02]  /*bb70*/  SYNCS.PHASECHK.TRANS64.TRYWAIT P0, [R159+URZ], R0 ;  /* 0x000000009f0075a7 */ /* 0x001064000800017f */
[----:B-1----:R-:W-:Y:S05]  /*bb80*/  @!P0 NANOSLEEP.SYNCS 0x989680 ;  /* 0x009896800000895d */ /* 0x002fea0003900000 */
[----:B------:R-:W1:Y:S02]  /*bb90*/  @!P0 SYNCS.PHASECHK.TRANS64 P0, [R159+URZ], R0 ;  /* 0x000000009f0085a7 */ /* 0x000e64000800007f */
[----:B-1----:R-:W-:Y:S05]  /*bba0*/  @!P0 BRA `(.L_x_18) ;  /* 0xfffffffc00f08947 */ /* 0x002fea000383ffff */
[----:B------:R-:W-:Y:S05]  /*bbb0*/  BRA `(.L_x_313) ;  /* 0xffffff5800f47947 */ /* 0x000fea000383ffff */
.L_x_23:
[----:B-1----:R1:W2:Y:S02]  /*bbc0*/  SYNCS.PHASECHK.TRANS64.TRYWAIT P1, [R3+URZ], R0 ;  /* 0x00000000030075a7 */ /* 0x0022a4000802017f */
[----:B--2---:R-:W-:Y:S05]  /*bbd0*/  @!P1 NANOSLEEP.SYNCS 0x989680 ;  /* 0x009896800000995d */ /* 0x004fea0003900000 */
[----:B------:R-:W2:Y:S02]  /*bbe0*/  @!P1 SYNCS.PHASECHK.TRANS64 P1, [R3+URZ], R0 ;  /* 0x00000000030095a7 */ /* 0x000ea4000802007f */
[----:B--2---:R-:W-:Y:S05]  /*bbf0*/  @!P1 BRA `(.L_x_23) ;  /* 0xfffffffc00f09947 */ /* 0x004fea000383ffff */
[----:B------:R-:W-:Y:S05]  /*bc00*/  BRA `(.L_x_22) ;  /* 0xffffff5c00647947 */ /* 0x000fea000383ffff */
.L_x_28:
[----:B-1----:R-:W-:-:S04]  /*bc10*/  IMAD.U32 R5, RZ, RZ, UR7 ;  /* 0x00000007ff057e24 */ /* 0x002fc8000f8e00ff */
[----:B------:R1:W2:Y:S03]  /*bc20*/  SYNCS.PHASECHK.TRANS64.TRYWAIT P1, [R5+URZ], R4 ;  /* 0x00000004050075a7 */ /* 0x0002a6000802017f */
[----:B--2---:R-:W-:Y:S05]  /*bc30*/  @!P1 NANOSLEEP.SYNCS 0x989680 ;  /* 0x009896800000995d */ /* 0x004fea0003900000 */
[----:B------:R-:W2:Y:S02]  /*bc40*/  @!P1 SYNCS.PHASECHK.TRANS64 P1, [R5+URZ], R4 ;  /* 0x00000004050095a7 */ /* 0x000ea4000802007f */
[----:B--2---:R-:W-:Y:S05]  /*bc50*/  @!P1 BRA `(.L_x_28) ;  /* 0xfffffffc00ec9947 */ /* 0x004fea000383ffff */
[----:B------:R-:W-:Y:S05]  /*bc60*/  BRA `(.L_x_27) ;  /* 0xffffff6000c07947 */ /* 0x000fea000383ffff */
.L_x_34:
[----:B0-----:R0:W1:Y:S02]  /*bc70*/  SYNCS.PHASECHK.TRANS64.TRYWAIT P0, [R159+URZ+0x10], R0 ;  /* 0x000010009f0075a7 */ /* 0x001064000800017f */
[----:B-1----:R-:W-:Y:S05]  /*bc80*/  @!P0 NANOSLEEP.SYNCS 0x989680 ;  /* 0x009896800000895d */ /* 0x002fea0003900000 */
[----:B------:R-:W1:Y:S02]  /*bc90*/  @!P0 SYNCS.PHASECHK.TRANS64 P0, [R159+URZ+0x10], R0 ;  /* 0x000010009f0085a7 */ /* 0x000e64000800007f */
[----:B-1----:R-:W-:Y:S05]  /*bca0*/  @!P0 BRA `(.L_x_34) ;  /* 0xfffffffc00f08947 */ /* 0x002fea000383ffff */
[----:B------:R-:W-:Y:S05]  /*bcb0*/  BRA `(.L_x_314) ;  /* 0xffffff6800a07947 */ /* 0x000fea000383ffff */
.L_x_295:
[----:B------:R-:W-:Y:S01]  /*bcc0*/  BSSY B1, `(.L_x_315) ;  /* 0x0000006000017945 */ /* 0x000fe20003800000 */
[----:B------:R-:W-:-:S07]  /*bcd0*/  IMAD.MOV.U32 R15, RZ, RZ, -0x1 ;  /* 0xffffffffff0f7424 */ /* 0x000fce00078e00ff */
[----:B------:R-:W-:Y:S05]  /*bce0*/  WARPSYNC.COLLECTIVE R15, `(.L_x_316) ;  /* 0x000000000f0c7348 */ /* 0x000fea0003c00000 */
[----:B------:R-:W-:Y:S02]  /*bcf0*/  ELECT P6, UR62, PT ;  /* 0x00000000003e782f */ /* 0x000fe400038c0000 */
[----:B------:R-:W-:Y:S01]  /*bd00*/  MOV R14, UR62 ;  /* 0x0000003e000e7c02 */ /* 0x000fe20008000f00 */
[----:B------:R-:W-:Y:S10]  /*bd10*/  ENDCOLLECTIVE ;  /* 0x000000000000791b */ /* 0x000ff40003800000 */
.L_x_316:
[----:B------:R-:W-:Y:S05]  /*bd20*/  BSYNC B1 ;  /* 0x0000000000017941 */ /* 0x000fea0003800000 */
.L_x_315:
[----:B------:R-:W-:Y:S05]  /*bd30*/  BRA `(.L_x_317) ;  /* 0xfffffff000187947 */ /* 0x000fea000383ffff */
.L_x_298:
[----:B0-----:R0:W1:Y:S02]  /*bd40*/  SYNCS.PHASECHK.TRANS64.TRYWAIT P1, [R12+URZ+0x10], R3 ;  /* 0x000010030c0075a7 */ /* 0x001064000802017f */
[----:B-1----:R-:W-:Y:S05]  /*bd50*/  @!P1 NANOSLEEP.SYNCS 0x989680 ;  /* 0x009896800000995d */ /* 0x002fea0003900000 */
[----:B------:R-:W1:Y:S02]  /*bd60*/  @!P1 SYNCS.PHASECHK.TRANS64 P1, [R12+URZ+0x10], R3 ;  /* 0x000010030c0095a7 */ /* 0x000e64000802007f */
[----:B-1----:R-:W-:Y:S05]  /*bd70*/  @!P1 BRA `(.L_x_298) ;  /* 0xfffffffc00f09947 */ /* 0x002fea000383ffff */
[----:B------:R-:W-:Y:S05]  /*bd80*/  BRA `(.L_x_318) ;  /* 0xfffffff0004c7947 */ /* 0x000fea000383ffff */
.L_x_307:
[----:B------:R-:W-:Y:S01]  /*bd90*/  BSSY B0, `(.L_x_319) ;  /* 0x0000006000007945 */ /* 0x000fe20003800000 */
[----:B------:R-:W-:-:S07]  /*bda0*/  IMAD.MOV.U32 R15, RZ, RZ, -0x1 ;  /* 0xffffffffff0f7424 */ /* 0x000fce00078e00ff */
[----:B------:R-:W-:Y:S05]  /*bdb0*/  WARPSYNC.COLLECTIVE R15, `(.L_x_320) ;  /* 0x000000000f0c7348 */ /* 0x000fea0003c00000 */
[----:B------:R-:W-:Y:S02]  /*bdc0*/  ELECT P6, UR62, PT ;  /* 0x00000000003e782f */ /* 0x000fe400038c0000 */
[----:B------:R-:W-:Y:S01]  /*bdd0*/  MOV R14, UR62 ;  /* 0x0000003e000e7c02 */ /* 0x000fe20008000f00 */
[----:B------:R-:W-:Y:S10]  /*bde0*/  ENDCOLLECTIVE ;  /* 0x000000000000791b */ /* 0x000ff40003800000 */
.L_x_320:
[----:B------:R-:W-:Y:S05]  /*bdf0*/  BSYNC B0 ;  /* 0x0000000000007941 */ /* 0x000fea0003800000 */
.L_x_319:
[----:B------:R-:W-:Y:S05]  /*be00*/  BRA `(.L_x_321) ;  /* 0xfffffff800e87947 */ /* 0x000fea000383ffff */
.L_x_311:
[----:B0-----:R0:W1:Y:S02]  /*be10*/  SYNCS.PHASECHK.TRANS64.TRYWAIT P0, [R7+URZ], R2 ;  /* 0x00000002070075a7 */ /* 0x001064000800017f */
[----:B-1----:R-:W-:Y:S05]  /*be20*/  @!P0 NANOSLEEP.SYNCS 0x989680 ;  /* 0x009896800000895d */ /* 0x002fea0003900000 */
[----:B------:R-:W1:Y:S02]  /*be30*/  @!P0 SYNCS.PHASECHK.TRANS64 P0, [R7+URZ], R2 ;  /* 0x00000002070085a7 */ /* 0x000e64000800007f */
[----:B-1----:R-:W-:Y:S05]  /*be40*/  @!P0 BRA `(.L_x_311) ;  /* 0xfffffffc00f08947 */ /* 0x002fea000383ffff */
[----:B------:R-:W-:Y:S05]  /*be50*/  BRA `(.L_x_322) ;  /* 0xfffffffc00247947 */ /* 0x000fea000383ffff */
.L_x_323:
[----:B------:R-:W-:-:S00]  /*be60*/  BRA `(.L_x_323) ;  /* 0xfffffffc00fc7947 */ /* 0x000fc0000383ffff */
[----:B------:R-:W-:-:S00]  /*be70*/  NOP ;  /* 0x0000000000007918 */ /* 0x000fc00000000000 */
        /* <DEDUP_REMOVED lines=8> */
.L_x_324:


//--------------------- .nv.global.init           --------------------------
	.section	.nv.global.init,"aw",@progbits
.nv.global.init:
	.type		$str$22,@object
	.size		$str$22,($str$23 - $str$22)
$str$22:
        /*0000*/ 	.byte	0x6b, 0x5f, 0x74, 0x69, 0x6c, 0x65, 0x5f, 0x63, 0x6f, 0x75, 0x6e, 0x74, 0x20, 0x3e, 0x3d, 0x20
        /*0010*/ 	.byte	0x31, 0x00
	.type		$str$23,@object
	.size		$str$23,(__unnamed_1 - $str$23)
$str$23:
        /*0012*/ 	.byte	0x2f, 0x74, 0x6d, 0x70, 0x2f, 0x63, 0x75, 0x74, 0x6c, 0x61, 0x73, 0x73, 0x5f, 0x73, 0x77, 0x65
        /*0022*/ 	.byte	0x65, 0x70, 0x5f, 0x73, 0x72, 0x63, 0x2f, 0x69, 0x6e, 0x63, 0x6c, 0x75, 0x64, 0x65, 0x2f, 0x63
        /*0032*/ 	.byte	0x75, 0x74, 0x6c, 0x61, 0x73, 0x73, 0x2f, 0x67, 0x65, 0x6d, 0x6d, 0x2f, 0x63, 0x6f, 0x6c, 0x6c
        /*0042*/ 	.byte	0x65, 0x63, 0x74, 0x69, 0x76, 0x65, 0x2f, 0x73, 0x6d, 0x39, 0x30, 0x5f, 0x6d, 0x6d, 0x61, 0x5f
        /*0052*/ 	.byte	0x74, 0x6d, 0x61, 0x5f, 0x67, 0x6d, 0x6d, 0x61, 0x5f, 0x73, 0x73, 0x5f, 0x77, 0x61, 0x72, 0x70
        /*0062*/ 	.byte	0x73, 0x70, 0x65, 0x63, 0x69, 0x61, 0x6c, 0x69, 0x7a, 0x65, 0x64, 0x2e, 0x68, 0x70, 0x70, 0x00
	.type		__unnamed_1,@object
	.size		__unnamed_1,(.L_0 - __unnamed_1)
__unnamed_1:
        /*0072*/ 	.byte	0x76, 0x6f, 0x69, 0x64, 0x20, 0x63, 0x75, 0x74, 0x6c, 0x61, 0x73, 0x73, 0x3a, 0x3a, 0x67, 0x65
        /* <DEDUP_REMOVED lines=180> */
        /*0bc2*/ 	.byte	0x79, 0x5d, 0x00
.L_0:


//--------------------- .nv.shared._ZN7cutlass13device_kernelINS_4gemm6kernel13GemmUniversalIN4cute5tupleIJiiiiEEENS1_10collective13CollectiveMmaINS1_34MainloopSm90TmaGmmaWarpSpecializedILi2ENS5_IJNS4_1CILi8EEENSA_ILi1EEESC_EEENS1_32KernelTmaWarpSpecializedPingpongEEENS5_IJNSA_ILi64EEENSA_ILi256EEENSA_ILi128EEEEEENS_6half_tENS5_IJlSC_lEEESK_SL_NS4_8TiledMMAINS4_8MMA_AtomIJNS4_4SM904GMMA26MMA_64x256x16_F32F16F16_SSILNSP_5MajorE0ELSR_0ELNSP_7ScaleInE1ELSS_1EEEEEENS4_6LayoutINS5_IJSC_SC_SC_EEENS5_IJNSA_ILi0EEESX_SX_EEEEENS5_IJNS4_10UnderscoreES10_S10_EEEEENS4_13SM90_TMA_LOADENS4_14ComposedLayoutINS4_7SwizzleILi3ELi4ELi3EEENS4_18smem_ptr_flag_bitsILi16EEENSV_INS5_IJSB_SG_EEENS5_IJSG_SC_EEEEEEEvNS4_8identityENS4_23SM90_TMA_LOAD_MULTICASTES1C_vS1D_EENS_8epilogue10collective6detail29Sm90TmaWarpSpecializedAdapterINS1H_15DefaultEpilogueISK_SL_SL_NS1G_6thread17LinearCombinationISK_Li1EffLNS1L_9ScaleType4KindE0ELNS_15FloatRoundStyleE2ESK_EENS1_15EpilogueDefaultEEEEEvvEEEEvNT_6ParamsE --------------------------
	.section	.nv.shared._ZN7cutlass13device_kernelINS_4gemm6kernel13GemmUniversalIN4cute5tupleIJiiiiEEENS1_10collective13CollectiveMmaINS1_34MainloopSm90TmaGmmaWarpSpecializedILi2ENS5_IJNS4_1CILi8EEENSA_ILi1EEESC_EEENS1_32KernelTmaWarpSpecializedPingpongEEENS5_IJNSA_ILi64EEENSA_ILi256EEENSA_ILi128EEEEEENS_6half_tENS5_IJlSC_lEEESK_SL_NS4_8TiledMMAINS4_8MMA_AtomIJNS4_4SM904GMMA26MMA_64x256x16_F32F16F16_SSILNSP_5MajorE0ELSR_0ELNSP_7ScaleInE1ELSS_1EEEEEENS4_6LayoutINS5_IJSC_SC_SC_EEENS5_IJNSA_ILi0EEESX_SX_EEEEENS5_IJNS4_10UnderscoreES10_S10_EEEEENS4_13SM90_TMA_LOADENS4_14ComposedLayoutINS4_7SwizzleILi3ELi4ELi3EEENS4_18smem_ptr_flag_bitsILi16EEENSV_INS5_IJSB_SG_EEENS5_IJSG_SC_EEEEEEEvNS4_8identityENS4_23SM90_TMA_LOAD_MULTICASTES1C_vS1D_EENS_8epilogue10collective6detail29Sm90TmaWarpSpecializedAdapterINS1H_15DefaultEpilogueISK_SL_SL_NS1G_6thread17LinearCombinationISK_Li1EffLNS1L_9ScaleType4KindE0ELNS_15FloatRoundStyleE2ESK_EENS1_15EpilogueDefaultEEEEEvvEEEEvNT_6ParamsE,"aw",@nobits
	.sectionflags	@""
	.align	16
	.zero		1024


//--------------------- .nv.shared.reserved.0     --------------------------
	.section	.nv.shared.reserved.0,"aw",@nobits
	.weak		__nv_reservedSMEM_offset_0_alias
	.size		__nv_reservedSMEM_offset_0_alias, 0, 0
	.other		__nv_reservedSMEM_offset_0_alias,@"STO_CUDA_RESERVED_SHARED STV_DEFAULT"
__nv_reservedSMEM_offset_0_alias:
	.zero		0


//--------------------- .nv.global                --------------------------
	.section	.nv.global,"aw",@nobits
.nv.global:
	.type		_ZN40_INTERNAL_4c7870f1_4_k_cu_ef8b6220_260614cute1_E,@object
	.size		_ZN40_INTERNAL_4c7870f1_4_k_cu_ef8b6220_260614cute1_E,(_ZN40_INTERNAL_4c7870f1_4_k_cu_ef8b6220_260614cuda3std3__45__cpo6cbeginE - _ZN40_INTERNAL_4c7870f1_4_k_cu_ef8b6220_260614cute1_E)
_ZN40_INTERNAL_4c7870f1_4_k_cu_ef8b6220_260614cute1_E:
	.zero		1
	.type		_ZN40_INTERNAL_4c7870f1_4_k_cu_ef8b6220_260614cuda3std3__45__cpo6cbeginE,@object
	.size		_ZN40_INTERNAL_4c7870f1_4_k_cu_ef8b6220_260614cuda3std3__45__cpo6cbeginE,(_ZN40_INTERNAL_4c7870f1_4_k_cu_ef8b6220_260614cuda3std3__48in_placeE - _ZN40_INTERNAL_4c7870f1_4_k_cu_ef8b6220_260614cuda3std3__45__cpo6cbeginE)
_ZN40_INTERNAL_4c7870f1_4_k_cu_ef8b6220_260614cuda3std3__45__cpo6cbeginE:
	.zero		1
	.type		_ZN40_INTERNAL_4c7870f1_4_k_cu_ef8b6220_260614cuda3std3__48in_placeE,@object
	.size		_ZN40_INTERNAL_4c7870f1_4_k_cu_ef8b6220_260614cuda3std3__48in_placeE,(_ZN40_INTERNAL_4c7870f1_4_k_cu_ef8b6220_260614cuda3std6ranges3__45__cpo9iter_moveE - _ZN40_INTERNAL_4c7870f1_4_k_cu_ef8b6220_260614cuda3std3__48in_placeE)
_ZN40_INTERNAL_4c7870f1_4_k_cu_ef8b6220_260614cuda3std3__48in_placeE:
	.zero		1
	.type		_ZN40_INTERNAL_4c7870f1_4_k_cu_ef8b6220_260614cuda3std6ranges3__45__cpo9iter_moveE,@object
	.size		_ZN40_INTERNAL_4c7870f1_4_k_cu_ef8b6220_260614cuda3std6ranges3__45__cpo9iter_moveE,(_ZN40_INTERNAL_4c7870f1_4_k_cu_ef8b6220_260614cuda3std3__45__cpo5beginE - _ZN40_INTERNAL_4c7870f1_4_k_cu_ef8b6220_260614cuda3std6ranges3__45__cpo9iter_moveE)
_ZN40_INTERNAL_4c7870f1_4_k_cu_ef8b6220_260614cuda3std6ranges3__45__cpo9iter_moveE:
	.zero		1
	.type		_ZN40_INTERNAL_4c7870f1_4_k_cu_ef8b6220_260614cuda3std3__45__cpo5beginE,@object
	.size		_ZN40_INTERNAL_4c7870f1_4_k_cu_ef8b6220_260614cuda3std3__45__cpo5beginE,(_ZN40_INTERNAL_4c7870f1_4_k_cu_ef8b6220_260614cuda3std3__442_GLOBAL__N__4c7870f1_4_k_cu_ef8b6220_260616ignoreE - _ZN40_INTERNAL_4c7870f1_4_k_cu_ef8b6220_260614cuda3std3__45__cpo5beginE)
_ZN40_INTERNAL_4c7870f1_4_k_cu_ef8b6220_260614cuda3std3__45__cpo5beginE:
	.zero		1
	.type		_ZN40_INTERNAL_4c7870f1_4_k_cu_ef8b6220_260614cuda3std3__442_GLOBAL__N__4c7870f1_4_k_cu_ef8b6220_260616ignoreE,@object
	.size		_ZN40_INTERNAL_4c7870f1_4_k_cu_ef8b6220_260614cuda3std3__442_GLOBAL__N__4c7870f1_4_k_cu_ef8b6220_260616ignoreE,(_ZN40_INTERNAL_4c7870f1_4_k_cu_ef8b6220_260614cute7productE - _ZN40_INTERNAL_4c7870f1_4_k_cu_ef8b6220_260614cuda3std3__442_GLOBAL__N__4c7870f1_4_k_cu_ef8b6220_260616ignoreE)
_ZN40_INTERNAL_4c7870f1_4_k_cu_ef8b6220_260614cuda3std3__442_GLOBAL__N__4c7870f1_4_k_cu_ef8b6220_260616ignoreE:
	.zero		1
	.type		_ZN40_INTERNAL_4c7870f1_4_k_cu_ef8b6220_260614cute7productE,@object
	.size		_ZN40_INTERNAL_4c7870f1_4_k_cu_ef8b6220_260614cute7productE,(_ZN40_INTERNAL_4c7870f1_4_k_cu_ef8b6220_260614cuda3std3__45__cpo3endE - _ZN40_INTERNAL_4c7870f1_4_k_cu_ef8b6220_260614cute7productE)
_ZN40_INTERNAL_4c7870f1_4_k_cu_ef8b6220_260614cute7productE:
	.zero		1
	.type		_ZN40_INTERNAL_4c7870f1_4_k_cu_ef8b6220_260614cuda3std3__45__cpo3endE,@object
	.size		_ZN40_INTERNAL_4c7870f1_4_k_cu_ef8b6220_260614cuda3std3__45__cpo3endE,(_ZN40_INTERNAL_4c7870f1_4_k_cu_ef8b6220_260614cuda3std3__419piecewise_constructE - _ZN40_INTERNAL_4c7870f1_4_k_cu_ef8b6220_260614cuda3std3__45__cpo3endE)
_ZN40_INTERNAL_4c7870f1_4_k_cu_ef8b6220_260614cuda3std3__45__cpo3endE:
	.zero		1
	.type		_ZN40_INTERNAL_4c7870f1_4_k_cu_ef8b6220_260614cuda3std3__419piecewise_constructE,@object
	.size		_ZN40_INTERNAL_4c7870f1_4_k_cu_ef8b6220_260614cuda3std3__419piecewise_constructE,(_ZN40_INTERNAL_4c7870f1_4_k_cu_ef8b6220_260614cuda3std3__45__cpo4cendE - _ZN40_INTERNAL_4c7870f1_4_k_cu_ef8b6220_260614cuda3std3__419piecewise_constructE)
_ZN40_INTERNAL_4c7870f1_4_k_cu_ef8b6220_260614cuda3std3__419piecewise_constructE:
	.zero		1
	.type		_ZN40_INTERNAL_4c7870f1_4_k_cu_ef8b6220_260614cuda3std3__45__cpo4cendE,@object
	.size		_ZN40_INTERNAL_4c7870f1_4_k_cu_ef8b6220_260614cuda3std3__45__cpo4cendE,(_ZN40_INTERNAL_4c7870f1_4_k_cu_ef8b6220_260614cuda3std6ranges3__45__cpo4swapE - _ZN40_INTERNAL_4c7870f1_4_k_cu_ef8b6220_260614cuda3std3__45__cpo4cendE)
_ZN40_INTERNAL_4c7870f1_4_k_cu_ef8b6220_260614cuda3std3__45__cpo4cendE:
	.zero		1
	.type		_ZN40_INTERNAL_4c7870f1_4_k_cu_ef8b6220_260614cuda3std6ranges3__45__cpo4swapE,@object
	.size		_ZN40_INTERNAL_4c7870f1_4_k_cu_ef8b6220_260614cuda3std6ranges3__45__cpo4swapE,(.L_8 - _ZN40_INTERNAL_4c7870f1_4_k_cu_ef8b6220_260614cuda3std6ranges3__45__cpo4swapE)
_ZN40_INTERNAL_4c7870f1_4_k_cu_ef8b6220_260614cuda3std6ranges3__45__cpo4swapE:
	.zero		1
.L_8:


//--------------------- .nv.constant0._ZN7cutlass13device_kernelINS_4gemm6kernel13GemmUniversalIN4cute5tupleIJiiiiEEENS1_10collective13CollectiveMmaINS1_34MainloopSm90TmaGmmaWarpSpecializedILi2ENS5_IJNS4_1CILi8EEENSA_ILi1EEESC_EEENS1_32KernelTmaWarpSpecializedPingpongEEENS5_IJNSA_ILi64EEENSA_ILi256EEENSA_ILi128EEEEEENS_6half_tENS5_IJlSC_lEEESK_SL_NS4_8TiledMMAINS4_8MMA_AtomIJNS4_4SM904GMMA26MMA_64x256x16_F32F16F16_SSILNSP_5MajorE0ELSR_0ELNSP_7ScaleInE1ELSS_1EEEEEENS4_6LayoutINS5_IJSC_SC_SC_EEENS5_IJNSA_ILi0EEESX_SX_EEEEENS5_IJNS4_10UnderscoreES10_S10_EEEEENS4_13SM90_TMA_LOADENS4_14ComposedLayoutINS4_7SwizzleILi3ELi4ELi3EEENS4_18smem_ptr_flag_bitsILi16EEENSV_INS5_IJSB_SG_EEENS5_IJSG_SC_EEEEEEEvNS4_8identityENS4_23SM90_TMA_LOAD_MULTICASTES1C_vS1D_EENS_8epilogue10collective6detail29Sm90TmaWarpSpecializedAdapterINS1H_15DefaultEpilogueISK_SL_SL_NS1G_6thread17LinearCombinationISK_Li1EffLNS1L_9ScaleType4KindE0ELNS_15FloatRoundStyleE2ESK_EENS1_15EpilogueDefaultEEEEEvvEEEEvNT_6ParamsE --------------------------
	.section	.nv.constant0._ZN7cutlass13device_kernelINS_4gemm6kernel13GemmUniversalIN4cute5tupleIJiiiiEEENS1_10collective13CollectiveMmaINS1_34MainloopSm90TmaGmmaWarpSpecializedILi2ENS5_IJNS4_1CILi8EEENSA_ILi1EEESC_EEENS1_32KernelTmaWarpSpecializedPingpongEEENS5_IJNSA_ILi64EEENSA_ILi256EEENSA_ILi128EEEEEENS_6half_tENS5_IJlSC_lEEESK_SL_NS4_8TiledMMAINS4_8MMA_AtomIJNS4_4SM904GMMA26MMA_64x256x16_F32F16F16_SSILNSP_5MajorE0ELSR_0ELNSP_7ScaleInE1ELSS_1EEEEEENS4_6LayoutINS5_IJSC_SC_SC_EEENS5_IJNSA_ILi0EEESX_SX_EEEEENS5_IJNS4_10UnderscoreES10_S10_EEEEENS4_13SM90_TMA_LOADENS4_14ComposedLayoutINS4_7SwizzleILi3ELi4ELi3EEENS4_18smem_ptr_flag_bitsILi16EEENSV_INS5_IJSB_SG_EEENS5_IJSG_SC_EEEEEEEvNS4_8identityENS4_23SM90_TMA_LOAD_MULTICASTES1C_vS1D_EENS_8epilogue10collective6detail29Sm90TmaWarpSpecializedAdapterINS1H_15DefaultEpilogueISK_SL_SL_NS1G_6thread17LinearCombinationISK_Li1EffLNS1L_9ScaleType4KindE0ELNS_15FloatRoundStyleE2ESK_EENS1_15EpilogueDefaultEEEEEvvEEEEvNT_6ParamsE,"a",@progbits
	.sectionflags	@""
	.align	4
.nv.constant0._ZN7cutlass13device_kernelINS_4gemm6kernel13GemmUniversalIN4cute5tupleIJiiiiEEENS1_10collective13CollectiveMmaINS1_34MainloopSm90TmaGmmaWarpSpecializedILi2ENS5_IJNS4_1CILi8EEENSA_ILi1EEESC_EEENS1_32KernelTmaWarpSpecializedPingpongEEENS5_IJNSA_ILi64EEENSA_ILi256EEENSA_ILi128EEEEEENS_6half_tENS5_IJlSC_lEEESK_SL_NS4_8TiledMMAINS4_8MMA_AtomIJNS4_4SM904GMMA26MMA_64x256x16_F32F16F16_SSILNSP_5MajorE0ELSR_0ELNSP_7ScaleInE1ELSS_1EEEEEENS4_6LayoutINS5_IJSC_SC_SC_EEENS5_IJNSA_ILi0EEESX_SX_EEEEENS5_IJNS4_10UnderscoreES10_S10_EEEEENS4_13SM90_TMA_LOADENS4_14ComposedLayoutINS4_7SwizzleILi3ELi4ELi3EEENS4_18smem_ptr_flag_bitsILi16EEENSV_INS5_IJSB_SG_EEENS5_IJSG_SC_EEEEEEEvNS4_8identityENS4_23SM90_TMA_LOAD_MULTICASTES1C_vS1D_EENS_8epilogue10collective6detail29Sm90TmaWarpSpecializedAdapterINS1H_15DefaultEpilogueISK_SL_SL_NS1G_6thread17LinearCombinationISK_Li1EffLNS1L_9ScaleType4KindE0ELNS_15FloatRoundStyleE2ESK_EENS1_15EpilogueDefaultEEEEEvvEEEEvNT_6ParamsE:
	.zero		1664


//--------------------- SYMBOLS --------------------------

	.type		.nv.reservedSmem.offset0,@object
	.size		.nv.reservedSmem.offset0,0x4
	.type		__assertfail,@function
